//
// Generated by NVIDIA NVVM Compiler
//
// Compiler Build ID: CL-36424714
// Cuda compilation tools, release 13.0, V13.0.88
// Based on NVVM 20.0.0
//

.version 9.0
.target sm_100
.address_size 64

	// .globl	_Z11HiddenLayerPdS_S_S_S_iii

.visible .entry _Z11HiddenLayerPdS_S_S_S_iii(
	.param .u64 .ptr .align 1 _Z11HiddenLayerPdS_S_S_S_iii_param_0,
	.param .u64 .ptr .align 1 _Z11HiddenLayerPdS_S_S_S_iii_param_1,
	.param .u64 .ptr .align 1 _Z11HiddenLayerPdS_S_S_S_iii_param_2,
	.param .u64 .ptr .align 1 _Z11HiddenLayerPdS_S_S_S_iii_param_3,
	.param .u64 .ptr .align 1 _Z11HiddenLayerPdS_S_S_S_iii_param_4,
	.param .u32 _Z11HiddenLayerPdS_S_S_S_iii_param_5,
	.param .u32 _Z11HiddenLayerPdS_S_S_S_iii_param_6,
	.param .u32 _Z11HiddenLayerPdS_S_S_S_iii_param_7
)
{
	.reg .pred 	%p<17>;
	.reg .b32 	%r<50>;
	.reg .b32 	%f<3>;
	.reg .b64 	%rd<66>;
	.reg .b64 	%fd<101>;

	ld.param.u64 	%rd11, [_Z11HiddenLayerPdS_S_S_S_iii_param_0];
	ld.param.u64 	%rd12, [_Z11HiddenLayerPdS_S_S_S_iii_param_1];
	ld.param.u64 	%rd13, [_Z11HiddenLayerPdS_S_S_S_iii_param_3];
	ld.param.u32 	%r22, [_Z11HiddenLayerPdS_S_S_S_iii_param_5];
	ld.param.u32 	%r23, [_Z11HiddenLayerPdS_S_S_S_iii_param_6];
	ld.param.u32 	%r24, [_Z11HiddenLayerPdS_S_S_S_iii_param_7];
	cvta.to.global.u64 	%rd1, %rd11;
	cvta.to.global.u64 	%rd2, %rd12;
	cvta.to.global.u64 	%rd3, %rd13;
	mov.u32 	%r1, %ctaid.x;
	mov.u32 	%r2, %tid.x;
	setp.lt.s32 	%p1, %r22, 1;
	mov.f64 	%fd98, 0d0000000000000000;
	@%p1 bra 	$L__BB0_12;
	mul.lo.s32 	%r3, %r22, %r1;
	and.b32  	%r4, %r22, 7;
	setp.lt.u32 	%p2, %r22, 8;
	mov.b32 	%r48, 0;
	mov.f64 	%fd98, 0d0000000000000000;
	@%p2 bra 	$L__BB0_4;
	and.b32  	%r48, %r22, 2147483640;
	neg.s32 	%r46, %r48;
	shl.b32 	%r7, %r23, 3;
	mul.wide.u32 	%rd14, %r3, 8;
	add.s64 	%rd15, %rd14, %rd2;
	add.s64 	%rd65, %rd15, 32;
	mov.f64 	%fd98, 0d0000000000000000;
	mul.wide.s32 	%rd18, %r23, 8;
	mov.u32 	%r45, %r2;
$L__BB0_3:
	.pragma "nounroll";
	ld.global.f64 	%fd25, [%rd65+-32];
	mul.wide.s32 	%rd16, %r45, 8;
	add.s64 	%rd17, %rd1, %rd16;
	ld.global.f64 	%fd26, [%rd17];
	fma.rn.f64 	%fd27, %fd25, %fd26, %fd98;
	ld.global.f64 	%fd28, [%rd65+-24];
	add.s64 	%rd19, %rd17, %rd18;
	ld.global.f64 	%fd29, [%rd19];
	fma.rn.f64 	%fd30, %fd28, %fd29, %fd27;
	ld.global.f64 	%fd31, [%rd65+-16];
	add.s64 	%rd20, %rd19, %rd18;
	ld.global.f64 	%fd32, [%rd20];
	fma.rn.f64 	%fd33, %fd31, %fd32, %fd30;
	ld.global.f64 	%fd34, [%rd65+-8];
	add.s64 	%rd21, %rd20, %rd18;
	ld.global.f64 	%fd35, [%rd21];
	fma.rn.f64 	%fd36, %fd34, %fd35, %fd33;
	ld.global.f64 	%fd37, [%rd65];
	add.s64 	%rd22, %rd21, %rd18;
	ld.global.f64 	%fd38, [%rd22];
	fma.rn.f64 	%fd39, %fd37, %fd38, %fd36;
	ld.global.f64 	%fd40, [%rd65+8];
	add.s64 	%rd23, %rd22, %rd18;
	ld.global.f64 	%fd41, [%rd23];
	fma.rn.f64 	%fd42, %fd40, %fd41, %fd39;
	ld.global.f64 	%fd43, [%rd65+16];
	add.s64 	%rd24, %rd23, %rd18;
	ld.global.f64 	%fd44, [%rd24];
	fma.rn.f64 	%fd45, %fd43, %fd44, %fd42;
	ld.global.f64 	%fd46, [%rd65+24];
	add.s64 	%rd25, %rd24, %rd18;
	ld.global.f64 	%fd47, [%rd25];
	fma.rn.f64 	%fd98, %fd46, %fd47, %fd45;
	add.s32 	%r46, %r46, 8;
	add.s32 	%r45, %r45, %r7;
	add.s64 	%rd65, %rd65, 64;
	setp.ne.s32 	%p3, %r46, 0;
	@%p3 bra 	$L__BB0_3;
$L__BB0_4:
	setp.eq.s32 	%p4, %r4, 0;
	@%p4 bra 	$L__BB0_12;
	and.b32  	%r13, %r22, 3;
	setp.lt.u32 	%p5, %r4, 4;
	@%p5 bra 	$L__BB0_7;
	add.s32 	%r26, %r48, %r3;
	mul.wide.u32 	%rd26, %r26, 8;
	add.s64 	%rd27, %rd2, %rd26;
	ld.global.f64 	%fd49, [%rd27];
	mad.lo.s32 	%r27, %r48, %r23, %r2;
	mul.wide.s32 	%rd28, %r27, 8;
	add.s64 	%rd29, %rd1, %rd28;
	ld.global.f64 	%fd50, [%rd29];
	fma.rn.f64 	%fd51, %fd49, %fd50, %fd98;
	cvt.u64.u32 	%rd30, %r3;
	cvt.u64.u32 	%rd31, %r48;
	add.s64 	%rd32, %rd31, %rd30;
	shl.b64 	%rd33, %rd32, 3;
	add.s64 	%rd34, %rd2, %rd33;
	ld.global.f64 	%fd52, [%rd34+8];
	mul.wide.s32 	%rd35, %r23, 8;
	add.s64 	%rd36, %rd29, %rd35;
	ld.global.f64 	%fd53, [%rd36];
	fma.rn.f64 	%fd54, %fd52, %fd53, %fd51;
	ld.global.f64 	%fd55, [%rd34+16];
	add.s64 	%rd37, %rd36, %rd35;
	ld.global.f64 	%fd56, [%rd37];
	fma.rn.f64 	%fd57, %fd55, %fd56, %fd54;
	ld.global.f64 	%fd58, [%rd34+24];
	add.s64 	%rd38, %rd37, %rd35;
	ld.global.f64 	%fd59, [%rd38];
	fma.rn.f64 	%fd98, %fd58, %fd59, %fd57;
	add.s32 	%r48, %r48, 4;
$L__BB0_7:
	setp.eq.s32 	%p6, %r13, 0;
	@%p6 bra 	$L__BB0_12;
	setp.eq.s32 	%p7, %r13, 1;
	@%p7 bra 	$L__BB0_10;
	add.s32 	%r28, %r48, %r3;
	mul.wide.u32 	%rd39, %r28, 8;
	add.s64 	%rd40, %rd2, %rd39;
	ld.global.f64 	%fd61, [%rd40];
	mad.lo.s32 	%r29, %r48, %r23, %r2;
	mul.wide.s32 	%rd41, %r29, 8;
	add.s64 	%rd42, %rd1, %rd41;
	ld.global.f64 	%fd62, [%rd42];
	fma.rn.f64 	%fd63, %fd61, %fd62, %fd98;
	cvt.u64.u32 	%rd43, %r3;
	cvt.u64.u32 	%rd44, %r48;
	add.s64 	%rd45, %rd44, %rd43;
	shl.b64 	%rd46, %rd45, 3;
	add.s64 	%rd47, %rd2, %rd46;
	ld.global.f64 	%fd64, [%rd47+8];
	mul.wide.s32 	%rd48, %r23, 8;
	add.s64 	%rd49, %rd42, %rd48;
	ld.global.f64 	%fd65, [%rd49];
	fma.rn.f64 	%fd98, %fd64, %fd65, %fd63;
	add.s32 	%r48, %r48, 2;
$L__BB0_10:
	and.b32  	%r30, %r22, 1;
	setp.eq.b32 	%p8, %r30, 1;
	not.pred 	%p9, %p8;
	@%p9 bra 	$L__BB0_12;
	add.s32 	%r31, %r48, %r3;
	mul.wide.u32 	%rd50, %r31, 8;
	add.s64 	%rd51, %rd2, %rd50;
	ld.global.f64 	%fd66, [%rd51];
	mad.lo.s32 	%r32, %r48, %r23, %r2;
	mul.wide.s32 	%rd52, %r32, 8;
	add.s64 	%rd53, %rd1, %rd52;
	ld.global.f64 	%fd67, [%rd53];
	fma.rn.f64 	%fd98, %fd66, %fd67, %fd98;
$L__BB0_12:
	ld.param.u64 	%rd64, [_Z11HiddenLayerPdS_S_S_S_iii_param_4];
	ld.param.u64 	%rd63, [_Z11HiddenLayerPdS_S_S_S_iii_param_2];
	cvta.to.global.u64 	%rd54, %rd63;
	mul.wide.u32 	%rd55, %r1, 8;
	add.s64 	%rd56, %rd54, %rd55;
	ld.global.f64 	%fd68, [%rd56];
	add.f64 	%fd100, %fd98, %fd68;
	mad.lo.s32 	%r18, %r23, %r1, %r2;
	cvta.to.global.u64 	%rd57, %rd64;
	mul.wide.s32 	%rd58, %r18, 8;
	add.s64 	%rd7, %rd57, %rd58;
	st.global.f64 	[%rd7], %fd100;
	setp.eq.s32 	%p10, %r24, 2;
	@%p10 bra 	$L__BB0_18;
	setp.ne.s32 	%p11, %r24, 1;
	@%p11 bra 	$L__BB0_22;
	mov.f64 	%fd69, 0d0000000000000000;
	sub.f64 	%fd14, %fd69, %fd100;
	fma.rn.f64 	%fd70, %fd14, 0d3FF71547652B82FE, 0d4338000000000000;
	{
	.reg .b32 %temp; 
	mov.b64 	{%r19, %temp}, %fd70;
	}
	mov.f64 	%fd71, 0dC338000000000000;
	add.rn.f64 	%fd72, %fd70, %fd71;
	fma.rn.f64 	%fd73, %fd72, 0dBFE62E42FEFA39EF, %fd14;
	fma.rn.f64 	%fd74, %fd72, 0dBC7ABC9E3B39803F, %fd73;
	fma.rn.f64 	%fd75, %fd74, 0d3E5ADE1569CE2BDF, 0d3E928AF3FCA213EA;
	fma.rn.f64 	%fd76, %fd75, %fd74, 0d3EC71DEE62401315;
	fma.rn.f64 	%fd77, %fd76, %fd74, 0d3EFA01997C89EB71;
	fma.rn.f64 	%fd78, %fd77, %fd74, 0d3F2A01A014761F65;
	fma.rn.f64 	%fd79, %fd78, %fd74, 0d3F56C16C1852B7AF;
	fma.rn.f64 	%fd80, %fd79, %fd74, 0d3F81111111122322;
	fma.rn.f64 	%fd81, %fd80, %fd74, 0d3FA55555555502A1;
	fma.rn.f64 	%fd82, %fd81, %fd74, 0d3FC5555555555511;
	fma.rn.f64 	%fd83, %fd82, %fd74, 0d3FE000000000000B;
	fma.rn.f64 	%fd84, %fd83, %fd74, 0d3FF0000000000000;
	fma.rn.f64 	%fd85, %fd84, %fd74, 0d3FF0000000000000;
	{
	.reg .b32 %temp; 
	mov.b64 	{%r20, %temp}, %fd85;
	}
	{
	.reg .b32 %temp; 
	mov.b64 	{%temp, %r21}, %fd85;
	}
	shl.b32 	%r33, %r19, 20;
	add.s32 	%r34, %r33, %r21;
	mov.b64 	%fd99, {%r20, %r34};
	{
	.reg .b32 %temp; 
	mov.b64 	{%temp, %r35}, %fd14;
	}
	mov.b32 	%f2, %r35;
	abs.f32 	%f1, %f2;
	setp.lt.f32 	%p14, %f1, 0f4086232B;
	@%p14 bra 	$L__BB0_17;
	setp.lt.f64 	%p15, %fd14, 0d0000000000000000;
	add.f64 	%fd86, %fd14, 0d7FF0000000000000;
	selp.f64 	%fd99, 0d0000000000000000, %fd86, %p15;
	setp.geu.f32 	%p16, %f1, 0f40874800;
	@%p16 bra 	$L__BB0_17;
	shr.u32 	%r36, %r19, 31;
	add.s32 	%r37, %r19, %r36;
	shr.s32 	%r38, %r37, 1;
	shl.b32 	%r39, %r38, 20;
	add.s32 	%r40, %r21, %r39;
	mov.b64 	%fd87, {%r20, %r40};
	sub.s32 	%r41, %r19, %r38;
	shl.b32 	%r42, %r41, 20;
	add.s32 	%r43, %r42, 1072693248;
	mov.b32 	%r44, 0;
	mov.b64 	%fd88, {%r44, %r43};
	mul.f64 	%fd99, %fd88, %fd87;
$L__BB0_17:
	add.f64 	%fd89, %fd99, 0d3FF0000000000000;
	rcp.rn.f64 	%fd90, %fd89;
	add.s64 	%rd62, %rd3, %rd58;
	st.global.f64 	[%rd62], %fd90;
	bra.uni 	$L__BB0_22;
$L__BB0_18:
	setp.geu.f64 	%p12, %fd100, 0d0000000000000000;
	add.s64 	%rd8, %rd3, %rd58;
	@%p12 bra 	$L__BB0_20;
	mov.b64 	%rd60, 0;
	st.global.u64 	[%rd8], %rd60;
	ld.global.f64 	%fd100, [%rd7];
$L__BB0_20:
	setp.ltu.f64 	%p13, %fd100, 0d0000000000000000;
	@%p13 bra 	$L__BB0_22;
	st.global.f64 	[%rd8], %fd100;
$L__BB0_22:
	ret;

}
	// .globl	_Z11OutputLayerPdS_S_S_ii
.visible .entry _Z11OutputLayerPdS_S_S_ii(
	.param .u64 .ptr .align 1 _Z11OutputLayerPdS_S_S_ii_param_0,
	.param .u64 .ptr .align 1 _Z11OutputLayerPdS_S_S_ii_param_1,
	.param .u64 .ptr .align 1 _Z11OutputLayerPdS_S_S_ii_param_2,
	.param .u64 .ptr .align 1 _Z11OutputLayerPdS_S_S_ii_param_3,
	.param .u32 _Z11OutputLayerPdS_S_S_ii_param_4,
	.param .u32 _Z11OutputLayerPdS_S_S_ii_param_5
)
{
	.reg .pred 	%p<10>;
	.reg .b32 	%r<34>;
	.reg .b64 	%rd<57>;
	.reg .b64 	%fd<70>;

	ld.param.u64 	%rd8, [_Z11OutputLayerPdS_S_S_ii_param_0];
	ld.param.u64 	%rd9, [_Z11OutputLayerPdS_S_S_ii_param_1];
	ld.param.u64 	%rd6, [_Z11OutputLayerPdS_S_S_ii_param_2];
	ld.param.u64 	%rd7, [_Z11OutputLayerPdS_S_S_ii_param_3];
	ld.param.u32 	%r18, [_Z11OutputLayerPdS_S_S_ii_param_4];
	ld.param.u32 	%r19, [_Z11OutputLayerPdS_S_S_ii_param_5];
	cvta.to.global.u64 	%rd1, %rd8;
	cvta.to.global.u64 	%rd2, %rd9;
	mov.u32 	%r1, %ctaid.x;
	mov.u32 	%r2, %tid.x;
	setp.lt.s32 	%p1, %r18, 1;
	mov.f64 	%fd69, 0d0000000000000000;
	@%p1 bra 	$L__BB1_12;
	mul.lo.s32 	%r3, %r18, %r1;
	and.b32  	%r4, %r18, 7;
	setp.lt.u32 	%p2, %r18, 8;
	mov.b32 	%r32, 0;
	mov.f64 	%fd69, 0d0000000000000000;
	@%p2 bra 	$L__BB1_4;
	and.b32  	%r32, %r18, 2147483640;
	neg.s32 	%r30, %r32;
	shl.b32 	%r7, %r19, 3;
	mul.wide.u32 	%rd10, %r3, 8;
	add.s64 	%rd11, %rd10, %rd2;
	add.s64 	%rd56, %rd11, 32;
	mov.f64 	%fd69, 0d0000000000000000;
	mul.wide.s32 	%rd14, %r19, 8;
	mov.u32 	%r29, %r2;
$L__BB1_3:
	.pragma "nounroll";
	ld.global.f64 	%fd17, [%rd56+-32];
	mul.wide.s32 	%rd12, %r29, 8;
	add.s64 	%rd13, %rd1, %rd12;
	ld.global.f64 	%fd18, [%rd13];
	fma.rn.f64 	%fd19, %fd17, %fd18, %fd69;
	ld.global.f64 	%fd20, [%rd56+-24];
	add.s64 	%rd15, %rd13, %rd14;
	ld.global.f64 	%fd21, [%rd15];
	fma.rn.f64 	%fd22, %fd20, %fd21, %fd19;
	ld.global.f64 	%fd23, [%rd56+-16];
	add.s64 	%rd16, %rd15, %rd14;
	ld.global.f64 	%fd24, [%rd16];
	fma.rn.f64 	%fd25, %fd23, %fd24, %fd22;
	ld.global.f64 	%fd26, [%rd56+-8];
	add.s64 	%rd17, %rd16, %rd14;
	ld.global.f64 	%fd27, [%rd17];
	fma.rn.f64 	%fd28, %fd26, %fd27, %fd25;
	ld.global.f64 	%fd29, [%rd56];
	add.s64 	%rd18, %rd17, %rd14;
	ld.global.f64 	%fd30, [%rd18];
	fma.rn.f64 	%fd31, %fd29, %fd30, %fd28;
	ld.global.f64 	%fd32, [%rd56+8];
	add.s64 	%rd19, %rd18, %rd14;
	ld.global.f64 	%fd33, [%rd19];
	fma.rn.f64 	%fd34, %fd32, %fd33, %fd31;
	ld.global.f64 	%fd35, [%rd56+16];
	add.s64 	%rd20, %rd19, %rd14;
	ld.global.f64 	%fd36, [%rd20];
	fma.rn.f64 	%fd37, %fd35, %fd36, %fd34;
	ld.global.f64 	%fd38, [%rd56+24];
	add.s64 	%rd21, %rd20, %rd14;
	ld.global.f64 	%fd39, [%rd21];
	fma.rn.f64 	%fd69, %fd38, %fd39, %fd37;
	add.s32 	%r30, %r30, 8;
	add.s32 	%r29, %r29, %r7;
	add.s64 	%rd56, %rd56, 64;
	setp.ne.s32 	%p3, %r30, 0;
	@%p3 bra 	$L__BB1_3;
$L__BB1_4:
	setp.eq.s32 	%p4, %r4, 0;
	@%p4 bra 	$L__BB1_12;
	and.b32  	%r13, %r18, 3;
	setp.lt.u32 	%p5, %r4, 4;
	@%p5 bra 	$L__BB1_7;
	add.s32 	%r21, %r32, %r3;
	mul.wide.u32 	%rd22, %r21, 8;
	add.s64 	%rd23, %rd2, %rd22;
	ld.global.f64 	%fd41, [%rd23];
	mad.lo.s32 	%r22, %r32, %r19, %r2;
	mul.wide.s32 	%rd24, %r22, 8;
	add.s64 	%rd25, %rd1, %rd24;
	ld.global.f64 	%fd42, [%rd25];
	fma.rn.f64 	%fd43, %fd41, %fd42, %fd69;
	cvt.u64.u32 	%rd26, %r3;
	cvt.u64.u32 	%rd27, %r32;
	add.s64 	%rd28, %rd27, %rd26;
	shl.b64 	%rd29, %rd28, 3;
	add.s64 	%rd30, %rd2, %rd29;
	ld.global.f64 	%fd44, [%rd30+8];
	mul.wide.s32 	%rd31, %r19, 8;
	add.s64 	%rd32, %rd25, %rd31;
	ld.global.f64 	%fd45, [%rd32];
	fma.rn.f64 	%fd46, %fd44, %fd45, %fd43;
	ld.global.f64 	%fd47, [%rd30+16];
	add.s64 	%rd33, %rd32, %rd31;
	ld.global.f64 	%fd48, [%rd33];
	fma.rn.f64 	%fd49, %fd47, %fd48, %fd46;
	ld.global.f64 	%fd50, [%rd30+24];
	add.s64 	%rd34, %rd33, %rd31;
	ld.global.f64 	%fd51, [%rd34];
	fma.rn.f64 	%fd69, %fd50, %fd51, %fd49;
	add.s32 	%r32, %r32, 4;
$L__BB1_7:
	setp.eq.s32 	%p6, %r13, 0;
	@%p6 bra 	$L__BB1_12;
	setp.eq.s32 	%p7, %r13, 1;
	@%p7 bra 	$L__BB1_10;
	add.s32 	%r23, %r32, %r3;
	mul.wide.u32 	%rd35, %r23, 8;
	add.s64 	%rd36, %rd2, %rd35;
	ld.global.f64 	%fd53, [%rd36];
	mad.lo.s32 	%r24, %r32, %r19, %r2;
	mul.wide.s32 	%rd37, %r24, 8;
	add.s64 	%rd38, %rd1, %rd37;
	ld.global.f64 	%fd54, [%rd38];
	fma.rn.f64 	%fd55, %fd53, %fd54, %fd69;
	cvt.u64.u32 	%rd39, %r3;
	cvt.u64.u32 	%rd40, %r32;
	add.s64 	%rd41, %rd40, %rd39;
	shl.b64 	%rd42, %rd41, 3;
	add.s64 	%rd43, %rd2, %rd42;
	ld.global.f64 	%fd56, [%rd43+8];
	mul.wide.s32 	%rd44, %r19, 8;
	add.s64 	%rd45, %rd38, %rd44;
	ld.global.f64 	%fd57, [%rd45];
	fma.rn.f64 	%fd69, %fd56, %fd57, %fd55;
	add.s32 	%r32, %r32, 2;
$L__BB1_10:
	and.b32  	%r25, %r18, 1;
	setp.eq.b32 	%p8, %r25, 1;
	not.pred 	%p9, %p8;
	@%p9 bra 	$L__BB1_12;
	add.s32 	%r26, %r32, %r3;
	mul.wide.u32 	%rd46, %r26, 8;
	add.s64 	%rd47, %rd2, %rd46;
	ld.global.f64 	%fd58, [%rd47];
	mad.lo.s32 	%r27, %r32, %r19, %r2;
	mul.wide.s32 	%rd48, %r27, 8;
	add.s64 	%rd49, %rd1, %rd48;
	ld.global.f64 	%fd59, [%rd49];
	fma.rn.f64 	%fd69, %fd58, %fd59, %fd69;
$L__BB1_12:
	cvta.to.global.u64 	%rd50, %rd6;
	cvta.to.global.u64 	%rd51, %rd7;
	mul.wide.u32 	%rd52, %r1, 8;
	add.s64 	%rd53, %rd50, %rd52;
	ld.global.f64 	%fd60, [%rd53];
	add.f64 	%fd61, %fd69, %fd60;
	mad.lo.s32 	%r28, %r19, %r1, %r2;
	mul.wide.s32 	%rd54, %r28, 8;
	add.s64 	%rd55, %rd51, %rd54;
	st.global.f64 	[%rd55], %fd61;
	ret;

}
	// .globl	_Z8Back_dZ2PdPiS_ii
.visible .entry _Z8Back_dZ2PdPiS_ii(
	.param .u64 .ptr .align 1 _Z8Back_dZ2PdPiS_ii_param_0,
	.param .u64 .ptr .align 1 _Z8Back_dZ2PdPiS_ii_param_1,
	.param .u64 .ptr .align 1 _Z8Back_dZ2PdPiS_ii_param_2,
	.param .u32 _Z8Back_dZ2PdPiS_ii_param_3,
	.param .u32 _Z8Back_dZ2PdPiS_ii_param_4
)
{
	.reg .b32 	%r<6>;
	.reg .b64 	%rd<14>;
	.reg .b64 	%fd<10>;

	ld.param.u64 	%rd1, [_Z8Back_dZ2PdPiS_ii_param_0];
	ld.param.u64 	%rd2, [_Z8Back_dZ2PdPiS_ii_param_1];
	ld.param.u64 	%rd3, [_Z8Back_dZ2PdPiS_ii_param_2];
	ld.param.u32 	%r1, [_Z8Back_dZ2PdPiS_ii_param_3];
	ld.param.u32 	%r2, [_Z8Back_dZ2PdPiS_ii_param_4];
	cvta.to.global.u64 	%rd4, %rd3;
	cvta.to.global.u64 	%rd5, %rd2;
	cvta.to.global.u64 	%rd6, %rd1;
	mov.u32 	%r3, %tid.x;
	mul.wide.u32 	%rd7, %r3, 8;
	add.s64 	%rd8, %rd6, %rd7;
	ld.global.f64 	%fd1, [%rd8];
	mul.wide.u32 	%rd9, %r3, 4;
	add.s64 	%rd10, %rd5, %rd9;
	ld.global.u32 	%r4, [%rd10];
	cvt.rn.f64.s32 	%fd2, %r4;
	sub.f64 	%fd3, %fd1, %fd2;
	cvt.rn.f64.s32 	%fd4, %r1;
	div.rn.f64 	%fd5, %fd3, %fd4;
	add.s64 	%rd11, %rd4, %rd7;
	st.global.f64 	[%rd11], %fd5;
	ld.global.u32 	%r5, [%rd10];
	cvt.rn.f64.s32 	%fd6, %r5;
	ld.global.f64 	%fd7, [%rd8];
	sub.f64 	%fd8, %fd6, %fd7;
	div.rn.f64 	%fd9, %fd8, %fd4;
	mul.wide.s32 	%rd12, %r2, 8;
	add.s64 	%rd13, %rd11, %rd12;
	st.global.f64 	[%rd13], %fd9;
	ret;

}
	// .globl	_Z7Back_dWPdS_S_ii
.visible .entry _Z7Back_dWPdS_S_ii(
	.param .u64 .ptr .align 1 _Z7Back_dWPdS_S_ii_param_0,
	.param .u64 .ptr .align 1 _Z7Back_dWPdS_S_ii_param_1,
	.param .u64 .ptr .align 1 _Z7Back_dWPdS_S_ii_param_2,
	.param .u32 _Z7Back_dWPdS_S_ii_param_3,
	.param .u32 _Z7Back_dWPdS_S_ii_param_4
)
{
	.reg .pred 	%p<10>;
	.reg .b32 	%r<35>;
	.reg .b64 	%rd<57>;
	.reg .b64 	%fd<112>;

	ld.param.u64 	%rd16, [_Z7Back_dWPdS_S_ii_param_0];
	ld.param.u64 	%rd17, [_Z7Back_dWPdS_S_ii_param_1];
	ld.param.u64 	%rd15, [_Z7Back_dWPdS_S_ii_param_2];
	ld.param.u32 	%r20, [_Z7Back_dWPdS_S_ii_param_3];
	ld.param.u32 	%r21, [_Z7Back_dWPdS_S_ii_param_4];
	cvta.to.global.u64 	%rd1, %rd16;
	cvta.to.global.u64 	%rd2, %rd17;
	mov.u32 	%r1, %ctaid.x;
	mov.u32 	%r2, %tid.x;
	setp.lt.s32 	%p1, %r20, 1;
	mov.f64 	%fd111, 0d0000000000000000;
	@%p1 bra 	$L__BB3_13;
	mul.lo.s32 	%r3, %r20, %r1;
	mul.lo.s32 	%r4, %r20, %r2;
	and.b32  	%r5, %r20, 15;
	setp.lt.u32 	%p2, %r20, 16;
	mov.b32 	%r32, 0;
	mov.f64 	%fd111, 0d0000000000000000;
	@%p2 bra 	$L__BB3_4;
	and.b32  	%r32, %r20, 2147483632;
	neg.s32 	%r30, %r32;
	mul.wide.u32 	%rd18, %r3, 8;
	add.s64 	%rd19, %rd18, %rd2;
	add.s64 	%rd54, %rd19, 64;
	mul.wide.u32 	%rd20, %r4, 8;
	add.s64 	%rd21, %rd20, %rd1;
	add.s64 	%rd53, %rd21, 64;
	mov.f64 	%fd111, 0d0000000000000000;
$L__BB3_3:
	.pragma "nounroll";
	ld.global.f64 	%fd18, [%rd54+-64];
	ld.global.f64 	%fd19, [%rd53+-64];
	fma.rn.f64 	%fd20, %fd18, %fd19, %fd111;
	ld.global.f64 	%fd21, [%rd54+-56];
	ld.global.f64 	%fd22, [%rd53+-56];
	fma.rn.f64 	%fd23, %fd21, %fd22, %fd20;
	ld.global.f64 	%fd24, [%rd54+-48];
	ld.global.f64 	%fd25, [%rd53+-48];
	fma.rn.f64 	%fd26, %fd24, %fd25, %fd23;
	ld.global.f64 	%fd27, [%rd54+-40];
	ld.global.f64 	%fd28, [%rd53+-40];
	fma.rn.f64 	%fd29, %fd27, %fd28, %fd26;
	ld.global.f64 	%fd30, [%rd54+-32];
	ld.global.f64 	%fd31, [%rd53+-32];
	fma.rn.f64 	%fd32, %fd30, %fd31, %fd29;
	ld.global.f64 	%fd33, [%rd54+-24];
	ld.global.f64 	%fd34, [%rd53+-24];
	fma.rn.f64 	%fd35, %fd33, %fd34, %fd32;
	ld.global.f64 	%fd36, [%rd54+-16];
	ld.global.f64 	%fd37, [%rd53+-16];
	fma.rn.f64 	%fd38, %fd36, %fd37, %fd35;
	ld.global.f64 	%fd39, [%rd54+-8];
	ld.global.f64 	%fd40, [%rd53+-8];
	fma.rn.f64 	%fd41, %fd39, %fd40, %fd38;
	ld.global.f64 	%fd42, [%rd54];
	ld.global.f64 	%fd43, [%rd53];
	fma.rn.f64 	%fd44, %fd42, %fd43, %fd41;
	ld.global.f64 	%fd45, [%rd54+8];
	ld.global.f64 	%fd46, [%rd53+8];
	fma.rn.f64 	%fd47, %fd45, %fd46, %fd44;
	ld.global.f64 	%fd48, [%rd54+16];
	ld.global.f64 	%fd49, [%rd53+16];
	fma.rn.f64 	%fd50, %fd48, %fd49, %fd47;
	ld.global.f64 	%fd51, [%rd54+24];
	ld.global.f64 	%fd52, [%rd53+24];
	fma.rn.f64 	%fd53, %fd51, %fd52, %fd50;
	ld.global.f64 	%fd54, [%rd54+32];
	ld.global.f64 	%fd55, [%rd53+32];
	fma.rn.f64 	%fd56, %fd54, %fd55, %fd53;
	ld.global.f64 	%fd57, [%rd54+40];
	ld.global.f64 	%fd58, [%rd53+40];
	fma.rn.f64 	%fd59, %fd57, %fd58, %fd56;
	ld.global.f64 	%fd60, [%rd54+48];
	ld.global.f64 	%fd61, [%rd53+48];
	fma.rn.f64 	%fd62, %fd60, %fd61, %fd59;
	ld.global.f64 	%fd63, [%rd54+56];
	ld.global.f64 	%fd64, [%rd53+56];
	fma.rn.f64 	%fd111, %fd63, %fd64, %fd62;
	add.s32 	%r30, %r30, 16;
	add.s64 	%rd54, %rd54, 128;
	add.s64 	%rd53, %rd53, 128;
	setp.ne.s32 	%p3, %r30, 0;
	@%p3 bra 	$L__BB3_3;
$L__BB3_4:
	setp.eq.s32 	%p4, %r5, 0;
	@%p4 bra 	$L__BB3_13;
	and.b32  	%r11, %r20, 7;
	setp.lt.u32 	%p5, %r5, 8;
	@%p5 bra 	$L__BB3_7;
	add.s32 	%r23, %r32, %r3;
	mul.wide.u32 	%rd22, %r23, 8;
	add.s64 	%rd23, %rd2, %rd22;
	ld.global.f64 	%fd66, [%rd23];
	add.s32 	%r24, %r32, %r4;
	mul.wide.u32 	%rd24, %r24, 8;
	add.s64 	%rd25, %rd1, %rd24;
	ld.global.f64 	%fd67, [%rd25];
	fma.rn.f64 	%fd68, %fd66, %fd67, %fd111;
	cvt.u64.u32 	%rd26, %r3;
	cvt.u64.u32 	%rd27, %r32;
	add.s64 	%rd28, %rd27, %rd26;
	shl.b64 	%rd29, %rd28, 3;
	add.s64 	%rd30, %rd2, %rd29;
	ld.global.f64 	%fd69, [%rd30+8];
	cvt.u64.u32 	%rd31, %r4;
	add.s64 	%rd32, %rd27, %rd31;
	shl.b64 	%rd33, %rd32, 3;
	add.s64 	%rd34, %rd1, %rd33;
	ld.global.f64 	%fd70, [%rd34+8];
	fma.rn.f64 	%fd71, %fd69, %fd70, %fd68;
	ld.global.f64 	%fd72, [%rd30+16];
	ld.global.f64 	%fd73, [%rd34+16];
	fma.rn.f64 	%fd74, %fd72, %fd73, %fd71;
	ld.global.f64 	%fd75, [%rd30+24];
	ld.global.f64 	%fd76, [%rd34+24];
	fma.rn.f64 	%fd77, %fd75, %fd76, %fd74;
	ld.global.f64 	%fd78, [%rd30+32];
	ld.global.f64 	%fd79, [%rd34+32];
	fma.rn.f64 	%fd80, %fd78, %fd79, %fd77;
	ld.global.f64 	%fd81, [%rd30+40];
	ld.global.f64 	%fd82, [%rd34+40];
	fma.rn.f64 	%fd83, %fd81, %fd82, %fd80;
	ld.global.f64 	%fd84, [%rd30+48];
	ld.global.f64 	%fd85, [%rd34+48];
	fma.rn.f64 	%fd86, %fd84, %fd85, %fd83;
	ld.global.f64 	%fd87, [%rd30+56];
	ld.global.f64 	%fd88, [%rd34+56];
	fma.rn.f64 	%fd111, %fd87, %fd88, %fd86;
	add.s32 	%r32, %r32, 8;
$L__BB3_7:
	setp.eq.s32 	%p6, %r11, 0;
	@%p6 bra 	$L__BB3_13;
	and.b32  	%r14, %r20, 3;
	setp.lt.u32 	%p7, %r11, 4;
	@%p7 bra 	$L__BB3_10;
	add.s32 	%r25, %r32, %r3;
	mul.wide.u32 	%rd35, %r25, 8;
	add.s64 	%rd36, %rd2, %rd35;
	ld.global.f64 	%fd90, [%rd36];
	add.s32 	%r26, %r32, %r4;
	mul.wide.u32 	%rd37, %r26, 8;
	add.s64 	%rd38, %rd1, %rd37;
	ld.global.f64 	%fd91, [%rd38];
	fma.rn.f64 	%fd92, %fd90, %fd91, %fd111;
	cvt.u64.u32 	%rd39, %r3;
	cvt.u64.u32 	%rd40, %r32;
	add.s64 	%rd41, %rd40, %rd39;
	shl.b64 	%rd42, %rd41, 3;
	add.s64 	%rd43, %rd2, %rd42;
	ld.global.f64 	%fd93, [%rd43+8];
	cvt.u64.u32 	%rd44, %r4;
	add.s64 	%rd45, %rd40, %rd44;
	shl.b64 	%rd46, %rd45, 3;
	add.s64 	%rd47, %rd1, %rd46;
	ld.global.f64 	%fd94, [%rd47+8];
	fma.rn.f64 	%fd95, %fd93, %fd94, %fd92;
	ld.global.f64 	%fd96, [%rd43+16];
	ld.global.f64 	%fd97, [%rd47+16];
	fma.rn.f64 	%fd98, %fd96, %fd97, %fd95;
	ld.global.f64 	%fd99, [%rd43+24];
	ld.global.f64 	%fd100, [%rd47+24];
	fma.rn.f64 	%fd111, %fd99, %fd100, %fd98;
	add.s32 	%r32, %r32, 4;
$L__BB3_10:
	setp.eq.s32 	%p8, %r14, 0;
	@%p8 bra 	$L__BB3_13;
	add.s32 	%r27, %r32, %r4;
	mul.wide.u32 	%rd48, %r27, 8;
	add.s64 	%rd56, %rd1, %rd48;
	add.s32 	%r28, %r32, %r3;
	mul.wide.u32 	%rd49, %r28, 8;
	add.s64 	%rd55, %rd2, %rd49;
	neg.s32 	%r34, %r14;
$L__BB3_12:
	.pragma "nounroll";
	ld.global.f64 	%fd101, [%rd55];
	ld.global.f64 	%fd102, [%rd56];
	fma.rn.f64 	%fd111, %fd101, %fd102, %fd111;
	add.s64 	%rd56, %rd56, 8;
	add.s64 	%rd55, %rd55, 8;
	add.s32 	%r34, %r34, 1;
	setp.ne.s32 	%p9, %r34, 0;
	@%p9 bra 	$L__BB3_12;
$L__BB3_13:
	cvta.to.global.u64 	%rd50, %rd15;
	mad.lo.s32 	%r29, %r21, %r1, %r2;
	mul.wide.s32 	%rd51, %r29, 8;
	add.s64 	%rd52, %rd50, %rd51;
	st.global.f64 	[%rd52], %fd111;
	ret;

}
	// .globl	_Z8Back_dA1PdS_S_iii
.visible .entry _Z8Back_dA1PdS_S_iii(
	.param .u64 .ptr .align 1 _Z8Back_dA1PdS_S_iii_param_0,
	.param .u64 .ptr .align 1 _Z8Back_dA1PdS_S_iii_param_1,
	.param .u64 .ptr .align 1 _Z8Back_dA1PdS_S_iii_param_2,
	.param .u32 _Z8Back_dA1PdS_S_iii_param_3,
	.param .u32 _Z8Back_dA1PdS_S_iii_param_4,
	.param .u32 _Z8Back_dA1PdS_S_iii_param_5
)
{
	.reg .pred 	%p<10>;
	.reg .b32 	%r<38>;
	.reg .b64 	%rd<54>;
	.reg .b64 	%fd<68>;

	ld.param.u64 	%rd4, [_Z8Back_dA1PdS_S_iii_param_0];
	ld.param.u64 	%rd5, [_Z8Back_dA1PdS_S_iii_param_1];
	ld.param.u32 	%r20, [_Z8Back_dA1PdS_S_iii_param_3];
	ld.param.u32 	%r21, [_Z8Back_dA1PdS_S_iii_param_4];
	ld.param.u32 	%r22, [_Z8Back_dA1PdS_S_iii_param_5];
	cvta.to.global.u64 	%rd1, %rd5;
	cvta.to.global.u64 	%rd2, %rd4;
	mov.u32 	%r1, %ctaid.x;
	mov.u32 	%r2, %tid.x;
	setp.lt.s32 	%p1, %r22, 1;
	mov.f64 	%fd67, 0d0000000000000000;
	@%p1 bra 	$L__BB4_12;
	and.b32  	%r3, %r22, 7;
	setp.lt.u32 	%p2, %r22, 8;
	mov.b32 	%r36, 0;
	mov.f64 	%fd67, 0d0000000000000000;
	@%p2 bra 	$L__BB4_4;
	and.b32  	%r36, %r22, 2147483640;
	neg.s32 	%r34, %r36;
	shl.b32 	%r6, %r20, 3;
	shl.b32 	%r7, %r21, 3;
	mov.f64 	%fd67, 0d0000000000000000;
	mul.wide.s32 	%rd10, %r21, 8;
	mul.wide.s32 	%rd12, %r20, 8;
	mov.u32 	%r32, %r1;
	mov.u32 	%r33, %r2;
$L__BB4_3:
	.pragma "nounroll";
	mul.wide.s32 	%rd6, %r32, 8;
	add.s64 	%rd7, %rd2, %rd6;
	ld.global.f64 	%fd17, [%rd7];
	mul.wide.s32 	%rd8, %r33, 8;
	add.s64 	%rd9, %rd1, %rd8;
	ld.global.f64 	%fd18, [%rd9];
	fma.rn.f64 	%fd19, %fd17, %fd18, %fd67;
	add.s64 	%rd11, %rd7, %rd10;
	ld.global.f64 	%fd20, [%rd11];
	add.s64 	%rd13, %rd9, %rd12;
	ld.global.f64 	%fd21, [%rd13];
	fma.rn.f64 	%fd22, %fd20, %fd21, %fd19;
	add.s64 	%rd14, %rd11, %rd10;
	ld.global.f64 	%fd23, [%rd14];
	add.s64 	%rd15, %rd13, %rd12;
	ld.global.f64 	%fd24, [%rd15];
	fma.rn.f64 	%fd25, %fd23, %fd24, %fd22;
	add.s64 	%rd16, %rd14, %rd10;
	ld.global.f64 	%fd26, [%rd16];
	add.s64 	%rd17, %rd15, %rd12;
	ld.global.f64 	%fd27, [%rd17];
	fma.rn.f64 	%fd28, %fd26, %fd27, %fd25;
	add.s64 	%rd18, %rd16, %rd10;
	ld.global.f64 	%fd29, [%rd18];
	add.s64 	%rd19, %rd17, %rd12;
	ld.global.f64 	%fd30, [%rd19];
	fma.rn.f64 	%fd31, %fd29, %fd30, %fd28;
	add.s64 	%rd20, %rd18, %rd10;
	ld.global.f64 	%fd32, [%rd20];
	add.s64 	%rd21, %rd19, %rd12;
	ld.global.f64 	%fd33, [%rd21];
	fma.rn.f64 	%fd34, %fd32, %fd33, %fd31;
	add.s64 	%rd22, %rd20, %rd10;
	ld.global.f64 	%fd35, [%rd22];
	add.s64 	%rd23, %rd21, %rd12;
	ld.global.f64 	%fd36, [%rd23];
	fma.rn.f64 	%fd37, %fd35, %fd36, %fd34;
	add.s64 	%rd24, %rd22, %rd10;
	ld.global.f64 	%fd38, [%rd24];
	add.s64 	%rd25, %rd23, %rd12;
	ld.global.f64 	%fd39, [%rd25];
	fma.rn.f64 	%fd67, %fd38, %fd39, %fd37;
	add.s32 	%r34, %r34, 8;
	add.s32 	%r33, %r33, %r6;
	add.s32 	%r32, %r32, %r7;
	setp.ne.s32 	%p3, %r34, 0;
	@%p3 bra 	$L__BB4_3;
$L__BB4_4:
	setp.eq.s32 	%p4, %r3, 0;
	@%p4 bra 	$L__BB4_12;
	and.b32  	%r15, %r22, 3;
	setp.lt.u32 	%p5, %r3, 4;
	@%p5 bra 	$L__BB4_7;
	mad.lo.s32 	%r24, %r36, %r21, %r1;
	mul.wide.s32 	%rd26, %r24, 8;
	add.s64 	%rd27, %rd2, %rd26;
	ld.global.f64 	%fd41, [%rd27];
	mad.lo.s32 	%r25, %r36, %r20, %r2;
	mul.wide.s32 	%rd28, %r25, 8;
	add.s64 	%rd29, %rd1, %rd28;
	ld.global.f64 	%fd42, [%rd29];
	fma.rn.f64 	%fd43, %fd41, %fd42, %fd67;
	mul.wide.s32 	%rd30, %r21, 8;
	add.s64 	%rd31, %rd27, %rd30;
	ld.global.f64 	%fd44, [%rd31];
	mul.wide.s32 	%rd32, %r20, 8;
	add.s64 	%rd33, %rd29, %rd32;
	ld.global.f64 	%fd45, [%rd33];
	fma.rn.f64 	%fd46, %fd44, %fd45, %fd43;
	add.s64 	%rd34, %rd31, %rd30;
	ld.global.f64 	%fd47, [%rd34];
	add.s64 	%rd35, %rd33, %rd32;
	ld.global.f64 	%fd48, [%rd35];
	fma.rn.f64 	%fd49, %fd47, %fd48, %fd46;
	add.s64 	%rd36, %rd34, %rd30;
	ld.global.f64 	%fd50, [%rd36];
	add.s64 	%rd37, %rd35, %rd32;
	ld.global.f64 	%fd51, [%rd37];
	fma.rn.f64 	%fd67, %fd50, %fd51, %fd49;
	add.s32 	%r36, %r36, 4;
$L__BB4_7:
	setp.eq.s32 	%p6, %r15, 0;
	@%p6 bra 	$L__BB4_12;
	setp.eq.s32 	%p7, %r15, 1;
	@%p7 bra 	$L__BB4_10;
	mad.lo.s32 	%r26, %r36, %r21, %r1;
	mul.wide.s32 	%rd38, %r26, 8;
	add.s64 	%rd39, %rd2, %rd38;
	ld.global.f64 	%fd53, [%rd39];
	mad.lo.s32 	%r27, %r36, %r20, %r2;
	mul.wide.s32 	%rd40, %r27, 8;
	add.s64 	%rd41, %rd1, %rd40;
	ld.global.f64 	%fd54, [%rd41];
	fma.rn.f64 	%fd55, %fd53, %fd54, %fd67;
	mul.wide.s32 	%rd42, %r21, 8;
	add.s64 	%rd43, %rd39, %rd42;
	ld.global.f64 	%fd56, [%rd43];
	mul.wide.s32 	%rd44, %r20, 8;
	add.s64 	%rd45, %rd41, %rd44;
	ld.global.f64 	%fd57, [%rd45];
	fma.rn.f64 	%fd67, %fd56, %fd57, %fd55;
	add.s32 	%r36, %r36, 2;
$L__BB4_10:
	and.b32  	%r28, %r22, 1;
	setp.eq.b32 	%p8, %r28, 1;
	not.pred 	%p9, %p8;
	@%p9 bra 	$L__BB4_12;
	mad.lo.s32 	%r29, %r36, %r21, %r1;
	mul.wide.s32 	%rd46, %r29, 8;
	add.s64 	%rd47, %rd2, %rd46;
	ld.global.f64 	%fd58, [%rd47];
	mad.lo.s32 	%r30, %r36, %r20, %r2;
	mul.wide.s32 	%rd48, %r30, 8;
	add.s64 	%rd49, %rd1, %rd48;
	ld.global.f64 	%fd59, [%rd49];
	fma.rn.f64 	%fd67, %fd58, %fd59, %fd67;
$L__BB4_12:
	ld.param.u64 	%rd53, [_Z8Back_dA1PdS_S_iii_param_2];
	cvta.to.global.u64 	%rd50, %rd53;
	mad.lo.s32 	%r31, %r20, %r1, %r2;
	mul.wide.s32 	%rd51, %r31, 8;
	add.s64 	%rd52, %rd50, %rd51;
	st.global.f64 	[%rd52], %fd67;
	ret;

}
	// .globl	_Z8Back_dZ1PdS_S_S_ii
.visible .entry _Z8Back_dZ1PdS_S_S_ii(
	.param .u64 .ptr .align 1 _Z8Back_dZ1PdS_S_S_ii_param_0,
	.param .u64 .ptr .align 1 _Z8Back_dZ1PdS_S_S_ii_param_1,
	.param .u64 .ptr .align 1 _Z8Back_dZ1PdS_S_S_ii_param_2,
	.param .u64 .ptr .align 1 _Z8Back_dZ1PdS_S_S_ii_param_3,
	.param .u32 _Z8Back_dZ1PdS_S_S_ii_param_4,
	.param .u32 _Z8Back_dZ1PdS_S_S_ii_param_5
)
{
	.reg .pred 	%p<4>;
	.reg .b32 	%r<7>;
	.reg .b64 	%rd<21>;
	.reg .b64 	%fd<9>;

	ld.param.u64 	%rd5, [_Z8Back_dZ1PdS_S_S_ii_param_0];
	ld.param.u64 	%rd3, [_Z8Back_dZ1PdS_S_S_ii_param_1];
	ld.param.u64 	%rd4, [_Z8Back_dZ1PdS_S_S_ii_param_2];
	ld.param.u64 	%rd6, [_Z8Back_dZ1PdS_S_S_ii_param_3];
	ld.param.u32 	%r4, [_Z8Back_dZ1PdS_S_S_ii_param_4];
	ld.param.u32 	%r5, [_Z8Back_dZ1PdS_S_S_ii_param_5];
	cvta.to.global.u64 	%rd1, %rd6;
	cvta.to.global.u64 	%rd2, %rd5;
	mov.u32 	%r1, %ctaid.x;
	mov.u32 	%r2, %tid.x;
	setp.eq.s32 	%p1, %r5, 2;
	@%p1 bra 	$L__BB5_3;
	setp.ne.s32 	%p2, %r5, 1;
	@%p2 bra 	$L__BB5_6;
	cvta.to.global.u64 	%rd16, %rd3;
	mad.lo.s32 	%r6, %r4, %r1, %r2;
	mul.wide.s32 	%rd17, %r6, 8;
	add.s64 	%rd18, %rd2, %rd17;
	ld.global.f64 	%fd3, [%rd18];
	add.s64 	%rd19, %rd16, %rd17;
	ld.global.f64 	%fd4, [%rd19];
	mul.f64 	%fd5, %fd3, %fd4;
	mov.f64 	%fd6, 0d3FF0000000000000;
	sub.f64 	%fd7, %fd6, %fd4;
	mul.f64 	%fd8, %fd5, %fd7;
	add.s64 	%rd20, %rd1, %rd17;
	st.global.f64 	[%rd20], %fd8;
	bra.uni 	$L__BB5_6;
$L__BB5_3:
	cvta.to.global.u64 	%rd7, %rd4;
	mad.lo.s32 	%r3, %r4, %r1, %r2;
	mul.wide.s32 	%rd8, %r3, 8;
	add.s64 	%rd9, %rd7, %rd8;
	ld.global.f64 	%fd1, [%rd9];
	setp.geu.f64 	%p3, %fd1, 0d0000000000000000;
	@%p3 bra 	$L__BB5_5;
	add.s64 	%rd14, %rd1, %rd8;
	mov.b64 	%rd15, 0;
	st.global.u64 	[%rd14], %rd15;
	bra.uni 	$L__BB5_6;
$L__BB5_5:
	add.s64 	%rd11, %rd2, %rd8;
	ld.global.f64 	%fd2, [%rd11];
	add.s64 	%rd12, %rd1, %rd8;
	st.global.f64 	[%rd12], %fd2;
$L__BB5_6:
	ret;

}
	// .globl	_Z9update_WbPdS_id
.visible .entry _Z9update_WbPdS_id(
	.param .u64 .ptr .align 1 _Z9update_WbPdS_id_param_0,
	.param .u64 .ptr .align 1 _Z9update_WbPdS_id_param_1,
	.param .u32 _Z9update_WbPdS_id_param_2,
	.param .f64 _Z9update_WbPdS_id_param_3
)
{
	.reg .b32 	%r<5>;
	.reg .b64 	%rd<8>;
	.reg .b64 	%fd<6>;

	ld.param.u64 	%rd1, [_Z9update_WbPdS_id_param_0];
	ld.param.u64 	%rd2, [_Z9update_WbPdS_id_param_1];
	ld.param.u32 	%r1, [_Z9update_WbPdS_id_param_2];
	ld.param.f64 	%fd1, [_Z9update_WbPdS_id_param_3];
	cvta.to.global.u64 	%rd3, %rd1;
	cvta.to.global.u64 	%rd4, %rd2;
	mov.u32 	%r2, %ctaid.x;
	mov.u32 	%r3, %tid.x;
	mad.lo.s32 	%r4, %r1, %r2, %r3;
	mul.wide.s32 	%rd5, %r4, 8;
	add.s64 	%rd6, %rd4, %rd5;
	ld.global.f64 	%fd2, [%rd6];
	add.s64 	%rd7, %rd3, %rd5;
	ld.global.f64 	%fd3, [%rd7];
	mul.f64 	%fd4, %fd1, %fd3;
	sub.f64 	%fd5, %fd2, %fd4;
	st.global.f64 	[%rd6], %fd5;
	ret;

}


// ===== COMPILED SASS (sm_100) =====

	.target	sm_100

	.elftype	@"ET_EXEC"


//--------------------- .note.nv.tkinfo           --------------------------
	.section	.note.nv.tkinfo,"",@"SHT_NOTE"
	.sectionflags	@"SHF_NOTE_NV_TKINFO"
	.tkinfo
        /*0018*/ 	.word	0x00000002
        /*0030*/ 	.string	""
        /*0030*/ 	.string	"ptxas"
        /*0030*/ 	.string	"Cuda compilation tools, release 13.0, V13.0.88"
        /*0030*/ 	.string	"Build cuda_13.0.r13.0/compiler.36424714_0"
        /*0030*/ 	.string	"-arch sm_100 -m 64 "



//--------------------- .note.nv.cuinfo           --------------------------
	.section	.note.nv.cuinfo,"",@"SHT_NOTE"
	.sectionflags	@"SHF_NOTE_NV_CUINFO"
        /*0018*/ 	.short	0x0002
        /*001a*/ 	.short	0x0064
        /*001c*/ 	.short	0x0082
	.zero		2


//--------------------- .nv.info                  --------------------------
	.section	.nv.info,"",@"SHT_CUDA_INFO"
	.align	4


	//----- nvinfo : EIATTR_REGCOUNT
	.align		4
        /*0000*/ 	.byte	0x04, 0x2f
        /*0002*/ 	.short	(.L_1 - .L_0)
	.align		4
.L_0:
        /*0004*/ 	.word	index@(_Z11HiddenLayerPdS_S_S_S_iii)
        /*0008*/ 	.word	0x00000020


	//----- nvinfo : EIATTR_FRAME_SIZE
	.align		4
.L_1:
        /*000c*/ 	.byte	0x04, 0x11
        /*000e*/ 	.short	(.L_3 - .L_2)
	.align		4
.L_2:
        /*0010*/ 	.word	index@($__internal_1_$__cuda_sm20_dblrcp_rn_slowpath_v3)
        /*0014*/ 	.word	0x00000000


	//----- nvinfo : EIATTR_FRAME_SIZE
	.align		4
.L_3:
        /*0018*/ 	.byte	0x04, 0x11
        /*001a*/ 	.short	(.L_5 - .L_4)
	.align		4
.L_4:
        /*001c*/ 	.word	index@(_Z11HiddenLayerPdS_S_S_S_iii)
        /*0020*/ 	.word	0x00000000


	//----- nvinfo : EIATTR_REGCOUNT
	.align		4
.L_5:
        /*0024*/ 	.byte	0x04, 0x2f
        /*0026*/ 	.short	(.L_7 - .L_6)
	.align		4
.L_6:
        /*0028*/ 	.word	index@(_Z11OutputLayerPdS_S_S_ii)
        /*002c*/ 	.word	0x00000020


	//----- nvinfo : EIATTR_FRAME_SIZE
	.align		4
.L_7:
        /*0030*/ 	.byte	0x04, 0x11
        /*0032*/ 	.short	(.L_9 - .L_8)
	.align		4
.L_8:
        /*0034*/ 	.word	index@(_Z11OutputLayerPdS_S_S_ii)
        /*0038*/ 	.word	0x00000000


	//----- nvinfo : EIATTR_REGCOUNT
	.align		4
.L_9:
        /*003c*/ 	.byte	0x04, 0x2f
        /*003e*/ 	.short	(.L_11 - .L_10)
	.align		4
.L_10:
        /*0040*/ 	.word	index@(_Z8Back_dZ2PdPiS_ii)
        /*0044*/ 	.word	0x0000001f


	//----- nvinfo : EIATTR_FRAME_SIZE
	.align		4
.L_11:
        /*0048*/ 	.byte	0x04, 0x11
        /*004a*/ 	.short	(.L_13 - .L_12)
	.align		4
.L_12:
        /*004c*/ 	.word	index@($__internal_0_$__cuda_sm20_div_rn_f64_full)
        /*0050*/ 	.word	0x00000000


	//----- nvinfo : EIATTR_FRAME_SIZE
	.align		4
.L_13:
        /*0054*/ 	.byte	0x04, 0x11
        /*0056*/ 	.short	(.L_15 - .L_14)
	.align		4
.L_14:
        /*0058*/ 	.word	index@(_Z8Back_dZ2PdPiS_ii)
        /*005c*/ 	.word	0x00000000


	//----- nvinfo : EIATTR_REGCOUNT
	.align		4
.L_15:
        /*0060*/ 	.byte	0x04, 0x2f
        /*0062*/ 	.short	(.L_17 - .L_16)
	.align		4
.L_16:
        /*0064*/ 	.word	index@(_Z7Back_dWPdS_S_ii)
        /*0068*/ 	.word	0x00000020


	//----- nvinfo : EIATTR_FRAME_SIZE
	.align		4
.L_17:
        /*006c*/ 	.byte	0x04, 0x11
        /*006e*/ 	.short	(.L_19 - .L_18)
	.align		4
.L_18:
        /*0070*/ 	.word	index@(_Z7Back_dWPdS_S_ii)
        /*0074*/ 	.word	0x00000000


	//----- nvinfo : EIATTR_REGCOUNT
	.align		4
.L_19:
        /*0078*/ 	.byte	0x04, 0x2f
        /*007a*/ 	.short	(.L_21 - .L_20)
	.align		4
.L_20:
        /*007c*/ 	.word	index@(_Z8Back_dA1PdS_S_iii)
        /*0080*/ 	.word	0x00000020


	//----- nvinfo : EIATTR_FRAME_SIZE
	.align		4
.L_21:
        /*0084*/ 	.byte	0x04, 0x11
        /*0086*/ 	.short	(.L_23 - .L_22)
	.align		4
.L_22:
        /*0088*/ 	.word	index@(_Z8Back_dA1PdS_S_iii)
        /*008c*/ 	.word	0x00000000


	//----- nvinfo : EIATTR_REGCOUNT
	.align		4
.L_23:
        /*0090*/ 	.byte	0x04, 0x2f
        /*0092*/ 	.short	(.L_25 - .L_24)
	.align		4
.L_24:
        /*0094*/ 	.word	index@(_Z8Back_dZ1PdS_S_S_ii)
        /*0098*/ 	.word	0x00000010


	//----- nvinfo : EIATTR_FRAME_SIZE
	.align		4
.L_25:
        /*009c*/ 	.byte	0x04, 0x11
        /*009e*/ 	.short	(.L_27 - .L_26)
	.align		4
.L_26:
        /*00a0*/ 	.word	index@(_Z8Back_dZ1PdS_S_S_ii)
        /*00a4*/ 	.word	0x00000000


	//----- nvinfo : EIATTR_REGCOUNT
	.align		4
.L_27:
        /*00a8*/ 	.byte	0x04, 0x2f
        /*00aa*/ 	.short	(.L_29 - .L_28)
	.align		4
.L_28:
        /*00ac*/ 	.word	index@(_Z9update_WbPdS_id)
        /*00b0*/ 	.word	0x0000000a


	//----- nvinfo : EIATTR_FRAME_SIZE
	.align		4
.L_29:
        /*00b4*/ 	.byte	0x04, 0x11
        /*00b6*/ 	.short	(.L_31 - .L_30)
	.align		4
.L_30:
        /*00b8*/ 	.word	index@(_Z9update_WbPdS_id)
        /*00bc*/ 	.word	0x00000000


	//----- nvinfo : EIATTR_MIN_STACK_SIZE
	.align		4
.L_31:
        /*00c0*/ 	.byte	0x04, 0x12
        /*00c2*/ 	.short	(.L_33 - .L_32)
	.align		4
.L_32:
        /*00c4*/ 	.word	index@(_Z9update_WbPdS_id)
        /*00c8*/ 	.word	0x00000000


	//----- nvinfo : EIATTR_MIN_STACK_SIZE
	.align		4
.L_33:
        /*00cc*/ 	.byte	0x04, 0x12
        /*00ce*/ 	.short	(.L_35 - .L_34)
	.align		4
.L_34:
        /*00d0*/ 	.word	index@(_Z8Back_dZ1PdS_S_S_ii)
        /*00d4*/ 	.word	0x00000000


	//----- nvinfo : EIATTR_MIN_STACK_SIZE
	.align		4
.L_35:
        /*00d8*/ 	.byte	0x04, 0x12
        /*00da*/ 	.short	(.L_37 - .L_36)
	.align		4
.L_36:
        /*00dc*/ 	.word	index@(_Z8Back_dA1PdS_S_iii)
        /*00e0*/ 	.word	0x00000000


	//----- nvinfo : EIATTR_MIN_STACK_SIZE
	.align		4
.L_37:
        /*00e4*/ 	.byte	0x04, 0x12
        /*00e6*/ 	.short	(.L_39 - .L_38)
	.align		4
.L_38:
        /*00e8*/ 	.word	index@(_Z7Back_dWPdS_S_ii)
        /*00ec*/ 	.word	0x00000000


	//----- nvinfo : EIATTR_MIN_STACK_SIZE
	.align		4
.L_39:
        /*00f0*/ 	.byte	0x04, 0x12
        /*00f2*/ 	.short	(.L_41 - .L_40)
	.align		4
.L_40:
        /*00f4*/ 	.word	index@(_Z8Back_dZ2PdPiS_ii)
        /*00f8*/ 	.word	0x00000000


	//----- nvinfo : EIATTR_MIN_STACK_SIZE
	.align		4
.L_41:
        /*00fc*/ 	.byte	0x04, 0x12
        /*00fe*/ 	.short	(.L_43 - .L_42)
	.align		4
.L_42:
        /*0100*/ 	.word	index@(_Z11OutputLayerPdS_S_S_ii)
        /*0104*/ 	.word	0x00000000


	//----- nvinfo : EIATTR_MIN_STACK_SIZE
	.align		4
.L_43:
        /*0108*/ 	.byte	0x04, 0x12
        /*010a*/ 	.short	(.L_45 - .L_44)
	.align		4
.L_44:
        /*010c*/ 	.word	index@(_Z11HiddenLayerPdS_S_S_S_iii)
        /*0110*/ 	.word	0x00000000
.L_45:


//--------------------- .nv.compat                --------------------------
	.section	.nv.compat,"",@"SHT_CUDA_COMPAT_INFO"
	.align	4
        /*0000*/ 	.byte	0x02, 0x09, 0x00, 0x00, 0x02, 0x02, 0x01, 0x00, 0x02, 0x05, 0x05, 0x00, 0x03, 0x07, 0x01, 0x01
        /*0010*/ 	.byte	0x02, 0x03, 0x00, 0x00, 0x02, 0x06, 0x01, 0x00, 0x04, 0x0b, 0x08, 0x00, 0x01, 0x00, 0x00, 0x00
        /*0020*/ 	.byte	0x00, 0x00, 0x00, 0x00


//--------------------- .nv.info._Z9update_WbPdS_id --------------------------
	.section	.nv.info._Z9update_WbPdS_id,"",@"SHT_CUDA_INFO"
	.sectionflags	@""
	.align	4


	//----- nvinfo : EIATTR_CUDA_API_VERSION
	.align		4
        /*0000*/ 	.byte	0x04, 0x37
        /*0002*/ 	.short	(.L_47 - .L_46)
.L_46:
        /*0004*/ 	.word	0x00000082


	//----- nvinfo : EIATTR_KPARAM_INFO
	.align		4
.L_47:
        /*0008*/ 	.byte	0x04, 0x17
        /*000a*/ 	.short	(.L_49 - .L_48)
.L_48:
        /*000c*/ 	.word	0x00000000
        /*0010*/ 	.short	0x0003
        /*0012*/ 	.short	0x0018
        /*0014*/ 	.byte	0x00, 0xf0, 0x21, 0x00


	//----- nvinfo : EIATTR_KPARAM_INFO
	.align		4
.L_49:
        /*0018*/ 	.byte	0x04, 0x17
        /*001a*/ 	.short	(.L_51 - .L_50)
.L_50:
        /*001c*/ 	.word	0x00000000
        /*0020*/ 	.short	0x0002
        /*0022*/ 	.short	0x0010
        /*0024*/ 	.byte	0x00, 0xf0, 0x11, 0x00


	//----- nvinfo : EIATTR_KPARAM_INFO
	.align		4
.L_51:
        /*0028*/ 	.byte	0x04, 0x17
        /*002a*/ 	.short	(.L_53 - .L_52)
.L_52:
        /*002c*/ 	.word	0x00000000
        /*0030*/ 	.short	0x0001
        /*0032*/ 	.short	0x0008
        /*0034*/ 	.byte	0x00, 0xf5, 0x21, 0x00


	//----- nvinfo : EIATTR_KPARAM_INFO
	.align		4
.L_53:
        /*0038*/ 	.byte	0x04, 0x17
        /*003a*/ 	.short	(.L_55 - .L_54)
.L_54:
        /*003c*/ 	.word	0x00000000
        /*0040*/ 	.short	0x0000
        /*0042*/ 	.short	0x0000
        /*0044*/ 	.byte	0x00, 0xf5, 0x21, 0x00


	//----- nvinfo : EIATTR_SPARSE_MMA_MASK
	.align		4
.L_55:
        /*0048*/ 	.byte	0x03, 0x50
        /*004a*/ 	.short	0x0000


	//----- nvinfo : EIATTR_MAXREG_COUNT
	.align		4
        /*004c*/ 	.byte	0x03, 0x1b
        /*004e*/ 	.short	0x00ff


	//----- nvinfo : EIATTR_MERCURY_ISA_VERSION
	.align		4
        /*0050*/ 	.byte	0x03, 0x5f
        /*0052*/ 	.short	0x0101


	//----- nvinfo : EIATTR_VRC_CTA_INIT_COUNT
	.align		4
        /*0054*/ 	.byte	0x02, 0x4a
	.zero		1
	.zero		1


	//----- nvinfo : EIATTR_EXIT_INSTR_OFFSETS
	.align		4
        /*0058*/ 	.byte	0x04, 0x1c
        /*005a*/ 	.short	(.L_57 - .L_56)


	//   ....[0]....
.L_56:
        /*005c*/ 	.word	0x000000f0


	//----- nvinfo : EIATTR_CBANK_PARAM_SIZE
	.align		4
.L_57:
        /*0060*/ 	.byte	0x03, 0x19
        /*0062*/ 	.short	0x0020


	//----- nvinfo : EIATTR_PARAM_CBANK
	.align		4
        /*0064*/ 	.byte	0x04, 0x0a
        /*0066*/ 	.short	(.L_59 - .L_58)
	.align		4
.L_58:
        /*0068*/ 	.word	index@(.nv.constant0._Z9update_WbPdS_id)
        /*006c*/ 	.short	0x0380
        /*006e*/ 	.short	0x0020


	//----- nvinfo : EIATTR_SW_WAR
	.align		4
.L_59:
        /*0070*/ 	.byte	0x04, 0x36
        /*0072*/ 	.short	(.L_61 - .L_60)
.L_60:
        /*0074*/ 	.word	0x00000008
.L_61:


//--------------------- .nv.info._Z8Back_dZ1PdS_S_S_ii --------------------------
	.section	.nv.info._Z8Back_dZ1PdS_S_S_ii,"",@"SHT_CUDA_INFO"
	.sectionflags	@""
	.align	4


	//----- nvinfo : EIATTR_CUDA_API_VERSION
	.align		4
        /*0000*/ 	.byte	0x04, 0x37
        /*0002*/ 	.short	(.L_63 - .L_62)
.L_62:
        /*0004*/ 	.word	0x00000082


	//----- nvinfo : EIATTR_KPARAM_INFO
	.align		4
.L_63:
        /*0008*/ 	.byte	0x04, 0x17
        /*000a*/ 	.short	(.L_65 - .L_64)
.L_64:
        /*000c*/ 	.word	0x00000000
        /*0010*/ 	.short	0x0005
        /*0012*/ 	.short	0x0024
        /*0014*/ 	.byte	0x00, 0xf0, 0x11, 0x00


	//----- nvinfo : EIATTR_KPARAM_INFO
	.align		4
.L_65:
        /*0018*/ 	.byte	0x04, 0x17
        /*001a*/ 	.short	(.L_67 - .L_66)
.L_66:
        /*001c*/ 	.word	0x00000000
        /*0020*/ 	.short	0x0004
        /*0022*/ 	.short	0x0020
        /*0024*/ 	.byte	0x00, 0xf0, 0x11, 0x00


	//----- nvinfo : EIATTR_KPARAM_INFO
	.align		4
.L_67:
        /*0028*/ 	.byte	0x04, 0x17
        /*002a*/ 	.short	(.L_69 - .L_68)
.L_68:
        /*002c*/ 	.word	0x00000000
        /*0030*/ 	.short	0x0003
        /*0032*/ 	.short	0x0018
        /*0034*/ 	.byte	0x00, 0xf5, 0x21, 0x00


	//----- nvinfo : EIATTR_KPARAM_INFO
	.align		4
.L_69:
        /*0038*/ 	.byte	0x04, 0x17
        /*003a*/ 	.short	(.L_71 - .L_70)
.L_70:
        /*003c*/ 	.word	0x00000000
        /*0040*/ 	.short	0x0002
        /*0042*/ 	.short	0x0010
        /*0044*/ 	.byte	0x00, 0xf5, 0x21, 0x00


	//----- nvinfo : EIATTR_KPARAM_INFO
	.align		4
.L_71:
        /*0048*/ 	.byte	0x04, 0x17
        /*004a*/ 	.short	(.L_73 - .L_72)
.L_72:
        /*004c*/ 	.word	0x00000000
        /*0050*/ 	.short	0x0001
        /*0052*/ 	.short	0x0008
        /*0054*/ 	.byte	0x00, 0xf5, 0x21, 0x00


	//----- nvinfo : EIATTR_KPARAM_INFO
	.align		4
.L_73:
        /*0058*/ 	.byte	0x04, 0x17
        /*005a*/ 	.short	(.L_75 - .L_74)
.L_74:
        /*005c*/ 	.word	0x00000000
        /*0060*/ 	.short	0x0000
        /*0062*/ 	.short	0x0000
        /*0064*/ 	.byte	0x00, 0xf5, 0x21, 0x00


	//----- nvinfo : EIATTR_SPARSE_MMA_MASK
	.align		4
.L_75:
        /*0068*/ 	.byte	0x03, 0x50
        /*006a*/ 	.short	0x0000


	//----- nvinfo : EIATTR_MAXREG_COUNT
	.align		4
        /*006c*/ 	.byte	0x03, 0x1b
        /*006e*/ 	.short	0x00ff


	//----- nvinfo : EIATTR_MERCURY_ISA_VERSION
	.align		4
        /*0070*/ 	.byte	0x03, 0x5f
        /*0072*/ 	.short	0x0101


	//----- nvinfo : EIATTR_VRC_CTA_INIT_COUNT
	.align		4
        /*0074*/ 	.byte	0x02, 0x4a
	.zero		1
	.zero		1


	//----- nvinfo : EIATTR_EXIT_INSTR_OFFSETS
	.align		4
        /*0078*/ 	.byte	0x04, 0x1c
        /*007a*/ 	.short	(.L_77 - .L_76)


	//   ....[0]....
.L_76:
        /*007c*/ 	.word	0x00000080


	//   ....[1]....
        /*0080*/ 	.word	0x00000170


	//   ....[2]....
        /*0084*/ 	.word	0x00000210


	//   ....[3]....
        /*0088*/ 	.word	0x00000280


	//----- nvinfo : EIATTR_CBANK_PARAM_SIZE
	.align		4
.L_77:
        /*008c*/ 	.byte	0x03, 0x19
        /*008e*/ 	.short	0x0028


	//----- nvinfo : EIATTR_PARAM_CBANK
	.align		4
        /*0090*/ 	.byte	0x04, 0x0a
        /*0092*/ 	.short	(.L_79 - .L_78)
	.align		4
.L_78:
        /*0094*/ 	.word	index@(.nv.constant0._Z8Back_dZ1PdS_S_S_ii)
        /*0098*/ 	.short	0x0380
        /*009a*/ 	.short	0x0028


	//----- nvinfo : EIATTR_SW_WAR
	.align		4
.L_79:
        /*009c*/ 	.byte	0x04, 0x36
        /*009e*/ 	.short	(.L_81 - .L_80)
.L_80:
        /*00a0*/ 	.word	0x00000008
.L_81:


//--------------------- .nv.info._Z8Back_dA1PdS_S_iii --------------------------
	.section	.nv.info._Z8Back_dA1PdS_S_iii,"",@"SHT_CUDA_INFO"
	.sectionflags	@""
	.align	4


	//----- nvinfo : EIATTR_CUDA_API_VERSION
	.align		4
        /*0000*/ 	.byte	0x04, 0x37
        /*0002*/ 	.short	(.L_83 - .L_82)
.L_82:
        /*0004*/ 	.word	0x00000082


	//----- nvinfo : EIATTR_KPARAM_INFO
	.align		4
.L_83:
        /*0008*/ 	.byte	0x04, 0x17
        /*000a*/ 	.short	(.L_85 - .L_84)
.L_84:
        /*000c*/ 	.word	0x00000000
        /*0010*/ 	.short	0x0005
        /*0012*/ 	.short	0x0020
        /*0014*/ 	.byte	0x00, 0xf0, 0x11, 0x00


	//----- nvinfo : EIATTR_KPARAM_INFO
	.align		4
.L_85:
        /*0018*/ 	.byte	0x04, 0x17
        /*001a*/ 	.short	(.L_87 - .L_86)
.L_86:
        /*001c*/ 	.word	0x00000000
        /*0020*/ 	.short	0x0004
        /*0022*/ 	.short	0x001c
        /*0024*/ 	.byte	0x00, 0xf0, 0x11, 0x00


	//----- nvinfo : EIATTR_KPARAM_INFO
	.align		4
.L_87:
        /*0028*/ 	.byte	0x04, 0x17
        /*002a*/ 	.short	(.L_89 - .L_88)
.L_88:
        /*002c*/ 	.word	0x00000000
        /*0030*/ 	.short	0x0003
        /*0032*/ 	.short	0x0018
        /*0034*/ 	.byte	0x00, 0xf0, 0x11, 0x00


	//----- nvinfo : EIATTR_KPARAM_INFO
	.align		4
.L_89:
        /*0038*/ 	.byte	0x04, 0x17
        /*003a*/ 	.short	(.L_91 - .L_90)
.L_90:
        /*003c*/ 	.word	0x00000000
        /*0040*/ 	.short	0x0002
        /*0042*/ 	.short	0x0010
        /*0044*/ 	.byte	0x00, 0xf5, 0x21, 0x00


	//----- nvinfo : EIATTR_KPARAM_INFO
	.align		4
.L_91:
        /*0048*/ 	.byte	0x04, 0x17
        /*004a*/ 	.short	(.L_93 - .L_92)
.L_92:
        /*004c*/ 	.word	0x00000000
        /*0050*/ 	.short	0x0001
        /*0052*/ 	.short	0x0008
        /*0054*/ 	.byte	0x00, 0xf5, 0x21, 0x00


	//----- nvinfo : EIATTR_KPARAM_INFO
	.align		4
.L_93:
        /*0058*/ 	.byte	0x04, 0x17
        /*005a*/ 	.short	(.L_95 - .L_94)
.L_94:
        /*005c*/ 	.word	0x00000000
        /*0060*/ 	.short	0x0000
        /*0062*/ 	.short	0x0000
        /*0064*/ 	.byte	0x00, 0xf5, 0x21, 0x00


	//----- nvinfo : EIATTR_SPARSE_MMA_MASK
	.align		4
.L_95:
        /*0068*/ 	.byte	0x03, 0x50
        /*006a*/ 	.short	0x0000


	//----- nvinfo : EIATTR_MAXREG_COUNT
	.align		4
        /*006c*/ 	.byte	0x03, 0x1b
        /*006e*/ 	.short	0x00ff


	//----- nvinfo : EIATTR_MERCURY_ISA_VERSION
	.align		4
        /*0070*/ 	.byte	0x03, 0x5f
        /*0072*/ 	.short	0x0101


	//----- nvinfo : EIATTR_VRC_CTA_INIT_COUNT
	.align		4
        /*0074*/ 	.byte	0x02, 0x4a
	.zero		1
	.zero		1


	//----- nvinfo : EIATTR_EXIT_INSTR_OFFSETS
	.align		4
        /*0078*/ 	.byte	0x04, 0x1c
        /*007a*/ 	.short	(.L_97 - .L_96)


	//   ....[0]....
.L_96:
        /*007c*/ 	.word	0x00000850


	//----- nvinfo : EIATTR_CBANK_PARAM_SIZE
	.align		4
.L_97:
        /*0080*/ 	.byte	0x03, 0x19
        /*0082*/ 	.short	0x0024


	//----- nvinfo : EIATTR_PARAM_CBANK
	.align		4
        /*0084*/ 	.byte	0x04, 0x0a
        /*0086*/ 	.short	(.L_99 - .L_98)
	.align		4
.L_98:
        /*0088*/ 	.word	index@(.nv.constant0._Z8Back_dA1PdS_S_iii)
        /*008c*/ 	.short	0x0380
        /*008e*/ 	.short	0x0024


	//----- nvinfo : EIATTR_SW_WAR
	.align		4
.L_99:
        /*0090*/ 	.byte	0x04, 0x36
        /*0092*/ 	.short	(.L_101 - .L_100)
.L_100:
        /*0094*/ 	.word	0x00000008
.L_101:


//--------------------- .nv.info._Z7Back_dWPdS_S_ii --------------------------
	.section	.nv.info._Z7Back_dWPdS_S_ii,"",@"SHT_CUDA_INFO"
	.sectionflags	@""
	.align	4


	//----- nvinfo : EIATTR_CUDA_API_VERSION
	.align		4
        /*0000*/ 	.byte	0x04, 0x37
        /*0002*/ 	.short	(.L_103 - .L_102)
.L_102:
        /*0004*/ 	.word	0x00000082


	//----- nvinfo : EIATTR_KPARAM_INFO
	.align		4
.L_103:
        /*0008*/ 	.byte	0x04, 0x17
        /*000a*/ 	.short	(.L_105 - .L_104)
.L_104:
        /*000c*/ 	.word	0x00000000
        /*0010*/ 	.short	0x0004
        /*0012*/ 	.short	0x001c
        /*0014*/ 	.byte	0x00, 0xf0, 0x11, 0x00


	//----- nvinfo : EIATTR_KPARAM_INFO
	.align		4
.L_105:
        /*0018*/ 	.byte	0x04, 0x17
        /*001a*/ 	.short	(.L_107 - .L_106)
.L_106:
        /*001c*/ 	.word	0x00000000
        /*0020*/ 	.short	0x0003
        /*0022*/ 	.short	0x0018
        /*0024*/ 	.byte	0x00, 0xf0, 0x11, 0x00


	//----- nvinfo : EIATTR_KPARAM_INFO
	.align		4
.L_107:
        /*0028*/ 	.byte	0x04, 0x17
        /*002a*/ 	.short	(.L_109 - .L_108)
.L_108:
        /*002c*/ 	.word	0x00000000
        /*0030*/ 	.short	0x0002
        /*0032*/ 	.short	0x0010
        /*0034*/ 	.byte	0x00, 0xf5, 0x21, 0x00


	//----- nvinfo : EIATTR_KPARAM_INFO
	.align		4
.L_109:
        /*0038*/ 	.byte	0x04, 0x17
        /*003a*/ 	.short	(.L_111 - .L_110)
.L_110:
        /*003c*/ 	.word	0x00000000
        /*0040*/ 	.short	0x0001
        /*0042*/ 	.short	0x0008
        /*0044*/ 	.byte	0x00, 0xf5, 0x21, 0x00


	//----- nvinfo : EIATTR_KPARAM_INFO
	.align		4
.L_111:
        /*0048*/ 	.byte	0x04, 0x17
        /*004a*/ 	.short	(.L_113 - .L_112)
.L_112:
        /*004c*/ 	.word	0x00000000
        /*0050*/ 	.short	0x0000
        /*0052*/ 	.short	0x0000
        /*0054*/ 	.byte	0x00, 0xf5, 0x21, 0x00


	//----- nvinfo : EIATTR_SPARSE_MMA_MASK
	.align		4
.L_113:
        /*0058*/ 	.byte	0x03, 0x50
        /*005a*/ 	.short	0x0000


	//----- nvinfo : EIATTR_MAXREG_COUNT
	.align		4
        /*005c*/ 	.byte	0x03, 0x1b
        /*005e*/ 	.short	0x00ff


	//----- nvinfo : EIATTR_MERCURY_ISA_VERSION
	.align		4
        /*0060*/ 	.byte	0x03, 0x5f
        /*0062*/ 	.short	0x0101


	//----- nvinfo : EIATTR_VRC_CTA_INIT_COUNT
	.align		4
        /*0064*/ 	.byte	0x02, 0x4a
	.zero		1
	.zero		1


	//----- nvinfo : EIATTR_EXIT_INSTR_OFFSETS
	.align		4
        /*0068*/ 	.byte	0x04, 0x1c
        /*006a*/ 	.short	(.L_115 - .L_114)


	//   ....[0]....
.L_114:
        /*006c*/ 	.word	0x00000c50


	//----- nvinfo : EIATTR_CBANK_PARAM_SIZE
	.align		4
.L_115:
        /*0070*/ 	.byte	0x03, 0x19
        /*0072*/ 	.short	0x0020


	//----- nvinfo : EIATTR_PARAM_CBANK
	.align		4
        /*0074*/ 	.byte	0x04, 0x0a
        /*0076*/ 	.short	(.L_117 - .L_116)
	.align		4
.L_116:
        /*0078*/ 	.word	index@(.nv.constant0._Z7Back_dWPdS_S_ii)
        /*007c*/ 	.short	0x0380
        /*007e*/ 	.short	0x0020


	//----- nvinfo : EIATTR_SW_WAR
	.align		4
.L_117:
        /*0080*/ 	.byte	0x04, 0x36
        /*0082*/ 	.short	(.L_119 - .L_118)
.L_118:
        /*0084*/ 	.word	0x00000008
.L_119:


//--------------------- .nv.info._Z8Back_dZ2PdPiS_ii --------------------------
	.section	.nv.info._Z8Back_dZ2PdPiS_ii,"",@"SHT_CUDA_INFO"
	.sectionflags	@""
	.align	4


	//----- nvinfo : EIATTR_CUDA_API_VERSION
	.align		4
        /*0000*/ 	.byte	0x04, 0x37
        /*0002*/ 	.short	(.L_121 - .L_120)
.L_120:
        /*0004*/ 	.word	0x00000082


	//----- nvinfo : EIATTR_KPARAM_INFO
	.align		4
.L_121:
        /*0008*/ 	.byte	0x04, 0x17
        /*000a*/ 	.short	(.L_123 - .L_122)
.L_122:
        /*000c*/ 	.word	0x00000000
        /*0010*/ 	.short	0x0004
        /*0012*/ 	.short	0x001c
        /*0014*/ 	.byte	0x00, 0xf0, 0x11, 0x00


	//----- nvinfo : EIATTR_KPARAM_INFO
	.align		4
.L_123:
        /*0018*/ 	.byte	0x04, 0x17
        /*001a*/ 	.short	(.L_125 - .L_124)
.L_124:
        /*001c*/ 	.word	0x00000000
        /*0020*/ 	.short	0x0003
        /*0022*/ 	.short	0x0018
        /*0024*/ 	.byte	0x00, 0xf0, 0x11, 0x00


	//----- nvinfo : EIATTR_KPARAM_INFO
	.align		4
.L_125:
        /*0028*/ 	.byte	0x04, 0x17
        /*002a*/ 	.short	(.L_127 - .L_126)
.L_126:
        /*002c*/ 	.word	0x00000000
        /*0030*/ 	.short	0x0002
        /*0032*/ 	.short	0x0010
        /*0034*/ 	.byte	0x00, 0xf5, 0x21, 0x00


	//----- nvinfo : EIATTR_KPARAM_INFO
	.align		4
.L_127:
        /*0038*/ 	.byte	0x04, 0x17
        /*003a*/ 	.short	(.L_129 - .L_128)
.L_128:
        /*003c*/ 	.word	0x00000000
        /*0040*/ 	.short	0x0001
        /*0042*/ 	.short	0x0008
        /*0044*/ 	.byte	0x00, 0xf5, 0x21, 0x00


	//----- nvinfo : EIATTR_KPARAM_INFO
	.align		4
.L_129:
        /*0048*/ 	.byte	0x04, 0x17
        /*004a*/ 	.short	(.L_131 - .L_130)
.L_130:
        /*004c*/ 	.word	0x00000000
        /*0050*/ 	.short	0x0000
        /*0052*/ 	.short	0x0000
        /*0054*/ 	.byte	0x00, 0xf5, 0x21, 0x00


	//----- nvinfo : EIATTR_SPARSE_MMA_MASK
	.align		4
.L_131:
        /*0058*/ 	.byte	0x03, 0x50
        /*005a*/ 	.short	0x0000


	//----- nvinfo : EIATTR_MAXREG_COUNT
	.align		4
        /*005c*/ 	.byte	0x03, 0x1b
        /*005e*/ 	.short	0x00ff


	//----- nvinfo : EIATTR_MERCURY_ISA_VERSION
	.align		4
        /*0060*/ 	.byte	0x03, 0x5f
        /*0062*/ 	.short	0x0101


	//----- nvinfo : EIATTR_VRC_CTA_INIT_COUNT
	.align		4
        /*0064*/ 	.byte	0x02, 0x4a
	.zero		1
	.zero		1


	//----- nvinfo : EIATTR_EXIT_INSTR_OFFSETS
	.align		4
        /*0068*/ 	.byte	0x04, 0x1c
        /*006a*/ 	.short	(.L_133 - .L_132)


	//   ....[0]....
.L_132:
        /*006c*/ 	.word	0x00000430


	//----- nvinfo : EIATTR_CRS_STACK_SIZE
	.align		4
.L_133:
        /*0070*/ 	.byte	0x04, 0x1e
        /*0072*/ 	.short	(.L_135 - .L_134)
.L_134:
        /*0074*/ 	.word	0x00000000


	//----- nvinfo : EIATTR_CBANK_PARAM_SIZE
	.align		4
.L_135:
        /*0078*/ 	.byte	0x03, 0x19
        /*007a*/ 	.short	0x0020


	//----- nvinfo : EIATTR_PARAM_CBANK
	.align		4
        /*007c*/ 	.byte	0x04, 0x0a
        /*007e*/ 	.short	(.L_137 - .L_136)
	.align		4
.L_136:
        /*0080*/ 	.word	index@(.nv.constant0._Z8Back_dZ2PdPiS_ii)
        /*0084*/ 	.short	0x0380
        /*0086*/ 	.short	0x0020


	//----- nvinfo : EIATTR_SW_WAR
	.align		4
.L_137:
        /*0088*/ 	.byte	0x04, 0x36
        /*008a*/ 	.short	(.L_139 - .L_138)
.L_138:
        /*008c*/ 	.word	0x00000008
.L_139:


//--------------------- .nv.info._Z11OutputLayerPdS_S_S_ii --------------------------
	.section	.nv.info._Z11OutputLayerPdS_S_S_ii,"",@"SHT_CUDA_INFO"
	.sectionflags	@""
	.align	4


	//----- nvinfo : EIATTR_CUDA_API_VERSION
	.align		4
        /*0000*/ 	.byte	0x04, 0x37
        /*0002*/ 	.short	(.L_141 - .L_140)
.L_140:
        /*0004*/ 	.word	0x00000082


	//----- nvinfo : EIATTR_KPARAM_INFO
	.align		4
.L_141:
        /*0008*/ 	.byte	0x04, 0x17
        /*000a*/ 	.short	(.L_143 - .L_142)
.L_142:
        /*000c*/ 	.word	0x00000000
        /*0010*/ 	.short	0x0005
        /*0012*/ 	.short	0x0024
        /*0014*/ 	.byte	0x00, 0xf0, 0x11, 0x00


	//----- nvinfo : EIATTR_KPARAM_INFO
	.align		4
.L_143:
        /*0018*/ 	.byte	0x04, 0x17
        /*001a*/ 	.short	(.L_145 - .L_144)
.L_144:
        /*001c*/ 	.word	0x00000000
        /*0020*/ 	.short	0x0004
        /*0022*/ 	.short	0x0020
        /*0024*/ 	.byte	0x00, 0xf0, 0x11, 0x00


	//----- nvinfo : EIATTR_KPARAM_INFO
	.align		4
.L_145:
        /*0028*/ 	.byte	0x04, 0x17
        /*002a*/ 	.short	(.L_147 - .L_146)
.L_146:
        /*002c*/ 	.word	0x00000000
        /*0030*/ 	.short	0x0003
        /*0032*/ 	.short	0x0018
        /*0034*/ 	.byte	0x00, 0xf5, 0x21, 0x00


	//----- nvinfo : EIATTR_KPARAM_INFO
	.align		4
.L_147:
        /*0038*/ 	.byte	0x04, 0x17
        /*003a*/ 	.short	(.L_149 - .L_148)
.L_148:
        /*003c*/ 	.word	0x00000000
        /*0040*/ 	.short	0x0002
        /*0042*/ 	.short	0x0010
        /*0044*/ 	.byte	0x00, 0xf5, 0x21, 0x00


	//----- nvinfo : EIATTR_KPARAM_INFO
	.align		4
.L_149:
        /*0048*/ 	.byte	0x04, 0x17
        /*004a*/ 	.short	(.L_151 - .L_150)
.L_150:
        /*004c*/ 	.word	0x00000000
        /*0050*/ 	.short	0x0001
        /*0052*/ 	.short	0x0008
        /*0054*/ 	.byte	0x00, 0xf5, 0x21, 0x00


	//----- nvinfo : EIATTR_KPARAM_INFO
	.align		4
.L_151:
        /*0058*/ 	.byte	0x04, 0x17
        /*005a*/ 	.short	(.L_153 - .L_152)
.L_152:
        /*005c*/ 	.word	0x00000000
        /*0060*/ 	.short	0x0000
        /*0062*/ 	.short	0x0000
        /*0064*/ 	.byte	0x00, 0xf5, 0x21, 0x00


	//----- nvinfo : EIATTR_SPARSE_MMA_MASK
	.align		4
.L_153:
        /*0068*/ 	.byte	0x03, 0x50
        /*006a*/ 	.short	0x0000


	//----- nvinfo : EIATTR_MAXREG_COUNT
	.align		4
        /*006c*/ 	.byte	0x03, 0x1b
        /*006e*/ 	.short	0x00ff


	//----- nvinfo : EIATTR_MERCURY_ISA_VERSION
	.align		4
        /*0070*/ 	.byte	0x03, 0x5f
        /*0072*/ 	.short	0x0101


	//----- nvinfo : EIATTR_VRC_CTA_INIT_COUNT
	.align		4
        /*0074*/ 	.byte	0x02, 0x4a
	.zero		1
	.zero		1


	//----- nvinfo : EIATTR_EXIT_INSTR_OFFSETS
	.align		4
        /*0078*/ 	.byte	0x04, 0x1c
        /*007a*/ 	.short	(.L_155 - .L_154)


	//   ....[0]....
.L_154:
        /*007c*/ 	.word	0x000008d0


	//----- nvinfo : EIATTR_CBANK_PARAM_SIZE
	.align		4
.L_155:
        /*0080*/ 	.byte	0x03, 0x19
        /*0082*/ 	.short	0x0028


	//----- nvinfo : EIATTR_PARAM_CBANK
	.align		4
        /*0084*/ 	.byte	0x04, 0x0a
        /*0086*/ 	.short	(.L_157 - .L_156)
	.align		4
.L_156:
        /*0088*/ 	.word	index@(.nv.constant0._Z11OutputLayerPdS_S_S_ii)
        /*008c*/ 	.short	0x0380
        /*008e*/ 	.short	0x0028


	//----- nvinfo : EIATTR_SW_WAR
	.align		4
.L_157:
        /*0090*/ 	.byte	0x04, 0x36
        /*0092*/ 	.short	(.L_159 - .L_158)
.L_158:
        /*0094*/ 	.word	0x00000008
.L_159:


//--------------------- .nv.info._Z11HiddenLayerPdS_S_S_S_iii --------------------------
	.section	.nv.info._Z11HiddenLayerPdS_S_S_S_iii,"",@"SHT_CUDA_INFO"
	.sectionflags	@""
	.align	4


	//----- nvinfo : EIATTR_CUDA_API_VERSION
	.align		4
        /*0000*/ 	.byte	0x04, 0x37
        /*0002*/ 	.short	(.L_161 - .L_160)
.L_160:
        /*0004*/ 	.word	0x00000082


	//----- nvinfo : EIATTR_KPARAM_INFO
	.align		4
.L_161:
        /*0008*/ 	.byte	0x04, 0x17
        /*000a*/ 	.short	(.L_163 - .L_162)
.L_162:
        /*000c*/ 	.word	0x00000000
        /*0010*/ 	.short	0x0007
        /*0012*/ 	.short	0x0030
        /*0014*/ 	.byte	0x00, 0xf0, 0x11, 0x00


	//----- nvinfo : EIATTR_KPARAM_INFO
	.align		4
.L_163:
        /*0018*/ 	.byte	0x04, 0x17
        /*001a*/ 	.short	(.L_165 - .L_164)
.L_164:
        /*001c*/ 	.word	0x00000000
        /*0020*/ 	.short	0x0006
        /*0022*/ 	.short	0x002c
        /*0024*/ 	.byte	0x00, 0xf0, 0x11, 0x00


	//----- nvinfo : EIATTR_KPARAM_INFO
	.align		4
.L_165:
        /*0028*/ 	.byte	0x04, 0x17
        /*002a*/ 	.short	(.L_167 - .L_166)
.L_166:
        /*002c*/ 	.word	0x00000000
        /*0030*/ 	.short	0x0005
        /*0032*/ 	.short	0x0028
        /*0034*/ 	.byte	0x00, 0xf0, 0x11, 0x00


	//----- nvinfo : EIATTR_KPARAM_INFO
	.align		4
.L_167:
        /*0038*/ 	.byte	0x04, 0x17
        /*003a*/ 	.short	(.L_169 - .L_168)
.L_168:
        /*003c*/ 	.word	0x00000000
        /*0040*/ 	.short	0x0004
        /*0042*/ 	.short	0x0020
        /*0044*/ 	.byte	0x00, 0xf5, 0x21, 0x00


	//----- nvinfo : EIATTR_KPARAM_INFO
	.align		4
.L_169:
        /*0048*/ 	.byte	0x04, 0x17
        /*004a*/ 	.short	(.L_171 - .L_170)
.L_170:
        /*004c*/ 	.word	0x00000000
        /*0050*/ 	.short	0x0003
        /*0052*/ 	.short	0x0018
        /*0054*/ 	.byte	0x00, 0xf5, 0x21, 0x00


	//----- nvinfo : EIATTR_KPARAM_INFO
	.align		4
.L_171:
        /*0058*/ 	.byte	0x04, 0x17
        /*005a*/ 	.short	(.L_173 - .L_172)
.L_172:
        /*005c*/ 	.word	0x00000000
        /*0060*/ 	.short	0x0002
        /*0062*/ 	.short	0x0010
        /*0064*/ 	.byte	0x00, 0xf5, 0x21, 0x00


	//----- nvinfo : EIATTR_KPARAM_INFO
	.align		4
.L_173:
        /*0068*/ 	.byte	0x04, 0x17
        /*006a*/ 	.short	(.L_175 - .L_174)
.L_174:
        /*006c*/ 	.word	0x00000000
        /*0070*/ 	.short	0x0001
        /*0072*/ 	.short	0x0008
        /*0074*/ 	.byte	0x00, 0xf5, 0x21, 0x00


	//----- nvinfo : EIATTR_KPARAM_INFO
	.align		4
.L_175:
        /*0078*/ 	.byte	0x04, 0x17
        /*007a*/ 	.short	(.L_177 - .L_176)
.L_176:
        /*007c*/ 	.word	0x00000000
        /*0080*/ 	.short	0x0000
        /*0082*/ 	.short	0x0000
        /*0084*/ 	.byte	0x00, 0xf5, 0x21, 0x00


	//----- nvinfo : EIATTR_SPARSE_MMA_MASK
	.align		4
.L_177:
        /*0088*/ 	.byte	0x03, 0x50
        /*008a*/ 	.short	0x0000


	//----- nvinfo : EIATTR_MAXREG_COUNT
	.align		4
        /*008c*/ 	.byte	0x03, 0x1b
        /*008e*/ 	.short	0x00ff


	//----- nvinfo : EIATTR_MERCURY_ISA_VERSION
	.align		4
        /*0090*/ 	.byte	0x03, 0x5f
        /*0092*/ 	.short	0x0101


	//----- nvinfo : EIATTR_VRC_CTA_INIT_COUNT
	.align		4
        /*0094*/ 	.byte	0x02, 0x4a
	.zero		1
	.zero		1


	//----- nvinfo : EIATTR_EXIT_INSTR_OFFSETS
	.align		4
        /*0098*/ 	.byte	0x04, 0x1c
        /*009a*/ 	.short	(.L_179 - .L_178)


	//   ....[0]....
.L_178:
        /*009c*/ 	.word	0x00000910


	//   ....[1]....
        /*00a0*/ 	.word	0x00000e20


	//   ....[2]....
        /*00a4*/ 	.word	0x00000ec0


	//   ....[3]....
        /*00a8*/ 	.word	0x00000ee0


	//----- nvinfo : EIATTR_CRS_STACK_SIZE
	.align		4
.L_179:
        /*00ac*/ 	.byte	0x04, 0x1e
        /*00ae*/ 	.short	(.L_181 - .L_180)
.L_180:
        /*00b0*/ 	.word	0x00000000


	//----- nvinfo : EIATTR_CBANK_PARAM_SIZE
	.align		4
.L_181:
        /*00b4*/ 	.byte	0x03, 0x19
        /*00b6*/ 	.short	0x0034


	//----- nvinfo : EIATTR_PARAM_CBANK
	.align		4
        /*00b8*/ 	.byte	0x04, 0x0a
        /*00ba*/ 	.short	(.L_183 - .L_182)
	.align		4
.L_182:
        /*00bc*/ 	.word	index@(.nv.constant0._Z11HiddenLayerPdS_S_S_S_iii)
        /*00c0*/ 	.short	0x0380
        /*00c2*/ 	.short	0x0034


	//----- nvinfo : EIATTR_SW_WAR
	.align		4
.L_183:
        /*00c4*/ 	.byte	0x04, 0x36
        /*00c6*/ 	.short	(.L_185 - .L_184)
.L_184:
        /*00c8*/ 	.word	0x00000008
.L_185:


//--------------------- .nv.callgraph             --------------------------
	.section	.nv.callgraph,"",@"SHT_CUDA_CALLGRAPH"
	.align	4
	.sectionentsize	8
	.align		4
        /*0000*/ 	.word	0x00000000
	.align		4
        /*0004*/ 	.word	0xffffffff
	.align		4
        /*0008*/ 	.word	0x00000000
	.align		4
        /*000c*/ 	.word	0xfffffffe
	.align		4
        /*0010*/ 	.word	0x00000000
	.align		4
        /*0014*/ 	.word	0xfffffffd
	.align		4
        /*0018*/ 	.word	0x00000000
	.align		4
        /*001c*/ 	.word	0xfffffffc


//--------------------- .text._Z9update_WbPdS_id  --------------------------
	.section	.text._Z9update_WbPdS_id,"ax",@progbits
	.align	128
        .global         _Z9update_WbPdS_id
        .type           _Z9update_WbPdS_id,@function
        .size           _Z9update_WbPdS_id,(.L_x_48 - _Z9update_WbPdS_id)
        .other          _Z9update_WbPdS_id,@"STO_CUDA_ENTRY STV_DEFAULT"
_Z9update_WbPdS_id:
.text._Z9update_WbPdS_id:
[----:B------:R-:W-:Y:S01]  /*0000*/  LDC R1, c[0x0][0x37c] ;  /* 0x0000df00ff017b82 */ /* 0x000fe20000000800 */
[----:B------:R-:W0:Y:S07]  /*0010*/  S2R R5, SR_TID.X ;  /* 0x0000000000057919 */ /* 0x000e2e0000002100 */
[----:B------:R-:W0:Y:S01]  /*0020*/  S2UR UR6, SR_CTAID.X ;  /* 0x00000000000679c3 */ /* 0x000e220000002500 */
[----:B------:R-:W1:Y:S07]  /*0030*/  LDCU.64 UR4, c[0x0][0x358] ;  /* 0x00006b00ff0477ac */ /* 0x000e6e0008000a00 */
[----:B------:R-:W0:Y:S08]  /*0040*/  LDC R0, c[0x0][0x390] ;  /* 0x0000e400ff007b82 */ /* 0x000e300000000800 */
[----:B------:R-:W2:Y:S08]  /*0050*/  LDC.64 R6, c[0x0][0x380] ;  /* 0x0000e000ff067b82 */ /* 0x000eb00000000a00 */
[----:B------:R-:W3:Y:S01]  /*0060*/  LDC.64 R2, c[0x0][0x388] ;  /* 0x0000e200ff027b82 */ /* 0x000ee20000000a00 */
[----:B0-----:R-:W-:Y:S01]  /*0070*/  IMAD R5, R0, UR6, R5 ;  /* 0x0000000600057c24 */ /* 0x001fe2000f8e0205 */
[----:B------:R-:W0:Y:S03]  /*0080*/  LDCU.64 UR6, c[0x0][0x398] ;  /* 0x00007300ff0677ac */ /* 0x000e260008000a00 */
[----:B--2---:R-:W-:-:S06]  /*0090*/  IMAD.WIDE R6, R5, 0x8, R6 ;  /* 0x0000000805067825 */ /* 0x004fcc00078e0206 */
[----:B-1----:R-:W0:Y:S01]  /*00a0*/  LDG.E.64 R6, desc[UR4][R6.64] ;  /* 0x0000000406067981 */ /* 0x002e22000c1e1b00 */
[----:B---3--:R-:W-:-:S05]  /*00b0*/  IMAD.WIDE R2, R5, 0x8, R2 ;  /* 0x0000000805027825 */ /* 0x008fca00078e0202 */
[----:B------:R-:W0:Y:S02]  /*00c0*/  LDG.E.64 R4, desc[UR4][R2.64] ;  /* 0x0000000402047981 */ /* 0x000e24000c1e1b00 */
[----:B0-----:R-:W-:-:S07]  /*00d0*/  DFMA R4, -R6, UR6, R4 ;  /* 0x0000000606047c2b */ /* 0x001fce0008000104 */
[----:B------:R-:W-:Y:S01]  /*00e0*/  STG.E.64 desc[UR4][R2.64], R4 ;  /* 0x0000000402007986 */ /* 0x000fe2000c101b04 */
[----:B------:R-:W-:Y:S05]  /*00f0*/  EXIT ;  /* 0x000000000000794d */ /* 0x000fea0003800000 */
.L_x_0:
[----:B------:R-:W-:-:S00]  /*0100*/  BRA `(.L_x_0) ;  /* 0xfffffffc00fc7947 */ /* 0x000fc0000383ffff */
[----:B------:R-:W-:-:S00]  /*0110*/  NOP ;  /* 0x0000000000007918 */ /* 0x000fc00000000000 */
        /* <DEDUP_REMOVED lines=14> */
.L_x_48:


//--------------------- .text._Z8Back_dZ1PdS_S_S_ii --------------------------
	.section	.text._Z8Back_dZ1PdS_S_S_ii,"ax",@progbits
	.align	128
        .global         _Z8Back_dZ1PdS_S_S_ii
        .type           _Z8Back_dZ1PdS_S_S_ii,@function
        .size           _Z8Back_dZ1PdS_S_S_ii,(.L_x_49 - _Z8Back_dZ1PdS_S_S_ii)
        .other          _Z8Back_dZ1PdS_S_S_ii,@"STO_CUDA_ENTRY STV_DEFAULT"
_Z8Back_dZ1PdS_S_S_ii:
.text._Z8Back_dZ1PdS_S_S_ii:
[----:B------:R-:W-:Y:S08]  /*0000*/  LDC R1, c[0x0][0x37c] ;  /* 0x0000df00ff017b82 */ /* 0x000ff00000000800 */
[----:B------:R-:W0:Y:S01]  /*0010*/  LDC R0, c[0x0][0x3a4] ;  /* 0x0000e900ff007b82 */ /* 0x000e220000000800 */
[----:B------:R-:W1:Y:S01]  /*0020*/  S2R R13, SR_TID.X ;  /* 0x00000000000d7919 */ /* 0x000e620000002100 */
[----:B------:R-:W2:Y:S06]  /*0030*/  LDCU.64 UR4, c[0x0][0x358] ;  /* 0x00006b00ff0477ac */ /* 0x000eac0008000a00 */
[----:B------:R-:W3:Y:S01]  /*0040*/  S2UR UR6, SR_CTAID.X ;  /* 0x00000000000679c3 */ /* 0x000ee20000002500 */
[----:B0-----:R-:W-:-:S13]  /*0050*/  ISETP.NE.AND P0, PT, R0, 0x2, PT ;  /* 0x000000020000780c */ /* 0x001fda0003f05270 */
[----:B-123--:R-:W-:Y:S05]  /*0060*/  @!P0 BRA `(.L_x_1) ;  /* 0x0000000000448947 */ /* 0x00efea0003800000 */
[----:B------:R-:W-:-:S13]  /*0070*/  ISETP.NE.AND P0, PT, R0, 0x1, PT ;  /* 0x000000010000780c */ /* 0x000fda0003f05270 */
[----:B------:R-:W-:Y:S05]  /*0080*/  @P0 EXIT ;  /* 0x000000000000094d */ /* 0x000fea0003800000 */
[----:B------:R-:W0:Y:S08]  /*0090*/  LDC R0, c[0x0][0x3a0] ;  /* 0x0000e800ff007b82 */ /* 0x000e300000000800 */
[----:B------:R-:W1:Y:S08]  /*00a0*/  LDC.64 R2, c[0x0][0x380] ;  /* 0x0000e000ff027b82 */ /* 0x000e700000000a00 */
[----:B------:R-:W2:Y:S01]  /*00b0*/  LDC.64 R4, c[0x0][0x388] ;  /* 0x0000e200ff047b82 */ /* 0x000ea20000000a00 */
[----:B0-----:R-:W-:-:S07]  /*00c0*/  IMAD R13, R0, UR6, R13 ;  /* 0x00000006000d7c24 */ /* 0x001fce000f8e020d */
[----:B------:R-:W0:Y:S01]  /*00d0*/  LDC.64 R10, c[0x0][0x398] ;  /* 0x0000e600ff0a7b82 */ /* 0x000e220000000a00 */
[----:B-1----:R-:W-:-:S06]  /*00e0*/  IMAD.WIDE R2, R13, 0x8, R2 ;  /* 0x000000080d027825 */ /* 0x002fcc00078e0202 */
[----:B------:R-:W3:Y:S01]  /*00f0*/  LDG.E.64 R2, desc[UR4][R2.64] ;  /* 0x0000000402027981 */ /* 0x000ee2000c1e1b00 */
[----:B--2---:R-:W-:-:S06]  /*0100*/  IMAD.WIDE R4, R13, 0x8, R4 ;  /* 0x000000080d047825 */ /* 0x004fcc00078e0204 */
[----:B------:R-:W3:Y:S02]  /*0110*/  LDG.E.64 R4, desc[UR4][R4.64] ;  /* 0x0000000404047981 */ /* 0x000ee4000c1e1b00 */
[----:B---3--:R-:W-:Y:S02]  /*0120*/  DMUL R6, R2, R4 ;  /* 0x0000000402067228 */ /* 0x008fe40000000000 */
[----:B------:R-:W-:-:S08]  /*0130*/  DADD R8, -R4, 1 ;  /* 0x3ff0000004087429 */ /* 0x000fd00000000100 */
[----:B------:R-:W-:Y:S01]  /*0140*/  DMUL R6, R6, R8 ;  /* 0x0000000806067228 */ /* 0x000fe20000000000 */
[----:B0-----:R-:W-:-:S06]  /*0150*/  IMAD.WIDE R8, R13, 0x8, R10 ;  /* 0x000000080d087825 */ /* 0x001fcc00078e020a */
[----:B------:R-:W-:Y:S01]  /*0160*/  STG.E.64 desc[UR4][R8.64], R6 ;  /* 0x0000000608007986 */ /* 0x000fe2000c101b04 */
[----:B------:R-:W-:Y:S05]  /*0170*/  EXIT ;  /* 0x000000000000794d */ /* 0x000fea0003800000 */
.L_x_1:
[----:B------:R-:W0:Y:S08]  /*0180*/  LDC R0, c[0x0][0x3a0] ;  /* 0x0000e800ff007b82 */ /* 0x000e300000000800 */
[----:B------:R-:W1:Y:S01]  /*0190*/  LDC.64 R2, c[0x0][0x390] ;  /* 0x0000e400ff027b82 */ /* 0x000e620000000a00 */
[----:B0-----:R-:W-:-:S04]  /*01a0*/  IMAD R13, R0, UR6, R13 ;  /* 0x00000006000d7c24 */ /* 0x001fc8000f8e020d */
[----:B-1----:R-:W-:-:S06]  /*01b0*/  IMAD.WIDE R2, R13, 0x8, R2 ;  /* 0x000000080d027825 */ /* 0x002fcc00078e0202 */
[----:B------:R-:W2:Y:S02]  /*01c0*/  LDG.E.64 R2, desc[UR4][R2.64] ;  /* 0x0000000402027981 */ /* 0x000ea4000c1e1b00 */
[----:B--2---:R-:W-:-:S14]  /*01d0*/  DSETP.GEU.AND P0, PT, R2, RZ, PT ;  /* 0x000000ff0200722a */ /* 0x004fdc0003f0e000 */
[----:B------:R-:W0:Y:S02]  /*01e0*/  @!P0 LDC.64 R4, c[0x0][0x398] ;  /* 0x0000e600ff048b82 */ /* 0x000e240000000a00 */
[----:B0-----:R-:W-:-:S05]  /*01f0*/  @!P0 IMAD.WIDE R4, R13, 0x8, R4 ;  /* 0x000000080d048825 */ /* 0x001fca00078e0204 */
[----:B------:R0:W-:Y:S01]  /*0200*/  @!P0 STG.E.64 desc[UR4][R4.64], RZ ;  /* 0x000000ff04008986 */ /* 0x0001e2000c101b04 */
[----:B------:R-:W-:Y:S05]  /*0210*/  @!P0 EXIT ;  /* 0x000000000000894d */ /* 0x000fea0003800000 */
[----:B------:R-:W1:Y:S08]  /*0220*/  LDC.64 R2, c[0x0][0x380] ;  /* 0x0000e000ff027b82 */ /* 0x000e700000000a00 */
[----:B0-----:R-:W0:Y:S01]  /*0230*/  LDC.64 R4, c[0x0][0x398] ;  /* 0x0000e600ff047b82 */ /* 0x001e220000000a00 */
[----:B-1----:R-:W-:-:S06]  /*0240*/  IMAD.WIDE R2, R13, 0x8, R2 ;  /* 0x000000080d027825 */ /* 0x002fcc00078e0202 */
[----:B------:R-:W2:Y:S01]  /*0250*/  LDG.E.64 R2, desc[UR4][R2.64] ;  /* 0x0000000402027981 */ /* 0x000ea2000c1e1b00 */
[----:B0-----:R-:W-:-:S05]  /*0260*/  IMAD.WIDE R4, R13, 0x8, R4 ;  /* 0x000000080d047825 */ /* 0x001fca00078e0204 */
[----:B--2---:R-:W-:Y:S01]  /*0270*/  STG.E.64 desc[UR4][R4.64], R2 ;  /* 0x0000000204007986 */ /* 0x004fe2000c101b04 */
[----:B------:R-:W-:Y:S05]  /*0280*/  EXIT ;  /* 0x000000000000794d */ /* 0x000fea0003800000 */
.L_x_2:
        /* <DEDUP_REMOVED lines=15> */
.L_x_49:


//--------------------- .text._Z8Back_dA1PdS_S_iii --------------------------
	.section	.text._Z8Back_dA1PdS_S_iii,"ax",@progbits
	.align	128
        .global         _Z8Back_dA1PdS_S_iii
        .type           _Z8Back_dA1PdS_S_iii,@function
        .size           _Z8Back_dA1PdS_S_iii,(.L_x_50 - _Z8Back_dA1PdS_S_iii)
        .other          _Z8Back_dA1PdS_S_iii,@"STO_CUDA_ENTRY STV_DEFAULT"
_Z8Back_dA1PdS_S_iii:
.text._Z8Back_dA1PdS_S_iii:
[----:B------:R-:W-:Y:S08]  /*0000*/  LDC R1, c[0x0][0x37c] ;  /* 0x0000df00ff017b82 */ /* 0x000ff00000000800 */
[----:B------:R-:W0:Y:S01]  /*0010*/  LDC R0, c[0x0][0x3a0] ;  /* 0x0000e800ff007b82 */ /* 0x000e220000000800 */
[----:B------:R-:W1:Y:S01]  /*0020*/  S2R R3, SR_TID.X ;  /* 0x0000000000037919 */ /* 0x000e620000002100 */
[----:B------:R-:W2:Y:S01]  /*0030*/  LDCU.64 UR4, c[0x0][0x358] ;  /* 0x00006b00ff0477ac */ /* 0x000ea20008000a00 */
[----:B------:R-:W-:-:S05]  /*0040*/  CS2R R18, SRZ ;  /* 0x0000000000127805 */ /* 0x000fca000001ff00 */
[----:B------:R-:W3:Y:S01]  /*0050*/  S2UR UR6, SR_CTAID.X ;  /* 0x00000000000679c3 */ /* 0x000ee20000002500 */
[----:B0-----:R-:W-:-:S13]  /*0060*/  ISETP.GE.AND P0, PT, R0, 0x1, PT ;  /* 0x000000010000780c */ /* 0x001fda0003f06270 */
[----:B-123--:R-:W-:Y:S05]  /*0070*/  @!P0 BRA `(.L_x_3) ;  /* 0x0000000400e08947 */ /* 0x00efea0003800000 */
[C---:B------:R-:W-:Y:S01]  /*0080*/  ISETP.GE.U32.AND P1, PT, R0.reuse, 0x8, PT ;  /* 0x000000080000780c */ /* 0x040fe20003f26070 */
[----:B------:R-:W-:Y:S01]  /*0090*/  HFMA2 R6, -RZ, RZ, 0, 0 ;  /* 0x00000000ff067431 */ /* 0x000fe200000001ff */
[----:B------:R-:W-:Y:S02]  /*00a0*/  LOP3.LUT R4, R0, 0x7, RZ, 0xc0, !PT ;  /* 0x0000000700047812 */ /* 0x000fe400078ec0ff */
[----:B------:R-:W-:Y:S02]  /*00b0*/  CS2R R18, SRZ ;  /* 0x0000000000127805 */ /* 0x000fe4000001ff00 */
[----:B------:R-:W-:-:S07]  /*00c0*/  ISETP.NE.AND P0, PT, R4, RZ, PT ;  /* 0x000000ff0400720c */ /* 0x000fce0003f05270 */
[----:B------:R-:W-:Y:S06]  /*00d0*/  @!P1 BRA `(.L_x_4) ;  /* 0x0000000000d49947 */ /* 0x000fec0003800000 */
[----:B------:R-:W-:Y:S02]  /*00e0*/  LOP3.LUT R6, R0, 0x7ffffff8, RZ, 0xc0, !PT ;  /* 0x7ffffff800067812 */ /* 0x000fe400078ec0ff */
[----:B------:R-:W-:Y:S02]  /*00f0*/  CS2R R18, SRZ ;  /* 0x0000000000127805 */ /* 0x000fe4000001ff00 */
[----:B------:R-:W-:Y:S02]  /*0100*/  MOV R2, UR6 ;  /* 0x0000000600027c02 */ /* 0x000fe40008000f00 */
[----:B------:R-:W-:Y:S02]  /*0110*/  MOV R5, R3 ;  /* 0x0000000300057202 */ /* 0x000fe40000000f00 */
[----:B------:R-:W-:-:S07]  /*0120*/  IADD3 R7, PT, PT, -R6, RZ, RZ ;  /* 0x000000ff06077210 */ /* 0x000fce0007ffe1ff */
.L_x_5:
[----:B------:R-:W0:Y:S08]  /*0130*/  LDC.64 R22, c[0x0][0x380] ;  /* 0x0000e000ff167b82 */ /* 0x000e300000000a00 */
[----:B------:R-:W1:Y:S08]  /*0140*/  LDC.64 R24, c[0x0][0x388] ;  /* 0x0000e200ff187b82 */ /* 0x000e700000000a00 */
[----:B------:R-:W2:Y:S01]  /*0150*/  LDC.64 R8, c[0x0][0x398] ;  /* 0x0000e600ff087b82 */ /* 0x000ea20000000a00 */
[----:B0-----:R-:W-:-:S05]  /*0160*/  IMAD.WIDE R22, R2, 0x8, R22 ;  /* 0x0000000802167825 */ /* 0x001fca00078e0216 */
[----:B------:R-:W3:Y:S01]  /*0170*/  LDG.E.64 R16, desc[UR4][R22.64] ;  /* 0x0000000416107981 */ /* 0x000ee2000c1e1b00 */
[----:B-1----:R-:W-:-:S05]  /*0180*/  IMAD.WIDE R24, R5, 0x8, R24 ;  /* 0x0000000805187825 */ /* 0x002fca00078e0218 */
[----:B------:R-:W3:Y:S01]  /*0190*/  LDG.E.64 R10, desc[UR4][R24.64] ;  /* 0x00000004180a7981 */ /* 0x000ee2000c1e1b00 */
[----:B--2---:R-:W-:-:S04]  /*01a0*/  IMAD.WIDE R28, R9, 0x8, R22 ;  /* 0x00000008091c7825 */ /* 0x004fc800078e0216 */
[C---:B------:R-:W-:Y:S01]  /*01b0*/  IMAD.WIDE R20, R8.reuse, 0x8, R24 ;  /* 0x0000000808147825 */ /* 0x040fe200078e0218 */
[----:B------:R0:W2:Y:S04]  /*01c0*/  LDG.E.64 R14, desc[UR4][R28.64] ;  /* 0x000000041c0e7981 */ /* 0x0000a8000c1e1b00 */
[----:B------:R-:W2:Y:S01]  /*01d0*/  LDG.E.64 R12, desc[UR4][R20.64] ;  /* 0x00000004140c7981 */ /* 0x000ea2000c1e1b00 */
[----:B------:R-:W-:-:S04]  /*01e0*/  IMAD.WIDE R26, R8, 0x8, R20 ;  /* 0x00000008081a7825 */ /* 0x000fc800078e0214 */
[----:B0-----:R-:W-:Y:S01]  /*01f0*/  IMAD.WIDE R28, R9, 0x8, R28 ;  /* 0x00000008091c7825 */ /* 0x001fe200078e021c */
[----:B---3--:R-:W-:-:S04]  /*0200*/  DFMA R16, R16, R10, R18 ;  /* 0x0000000a1010722b */ /* 0x008fc80000000012 */
[----:B------:R-:W3:Y:S04]  /*0210*/  LDG.E.64 R10, desc[UR4][R28.64] ;  /* 0x000000041c0a7981 */ /* 0x000ee8000c1e1b00 */
[----:B------:R-:W3:Y:S01]  /*0220*/  LDG.E.64 R18, desc[UR4][R26.64] ;  /* 0x000000041a127981 */ /* 0x000ee2000c1e1b00 */
[----:B------:R-:W-:-:S04]  /*0230*/  IMAD.WIDE R22, R9, 0x8, R28 ;  /* 0x0000000809167825 */ /* 0x000fc800078e021c */
[C---:B------:R-:W-:Y:S01]  /*0240*/  IMAD.WIDE R24, R8.reuse, 0x8, R26 ;  /* 0x0000000808187825 */ /* 0x040fe200078e021a */
[----:B--2---:R-:W-:Y:S01]  /*0250*/  DFMA R12, R14, R12, R16 ;  /* 0x0000000c0e0c722b */ /* 0x004fe20000000010 */
        /* <DEDUP_REMOVED lines=13> */
[----:B0-----:R-:W-:-:S04]  /*0330*/  IMAD.WIDE R26, R9, 0x8, R26 ;  /* 0x00000008091a7825 */ /* 0x001fc800078e021a */
[----:B------:R-:W-:-:S04]  /*0340*/  IMAD.WIDE R20, R8, 0x8, R24 ;  /* 0x0000000808147825 */ /* 0x000fc800078e0218 */
[----:B------:R-:W-:Y:S02]  /*0350*/  IMAD.WIDE R22, R9, 0x8, R26 ;  /* 0x0000000809167825 */ /* 0x000fe400078e021a */
[----:B------:R-:W4:Y:S04]  /*0360*/  LDG.E.64 R20, desc[UR4][R20.64] ;  /* 0x0000000414147981 */ /* 0x000f28000c1e1b00 */
[----:B------:R-:W4:Y:S01]  /*0370*/  LDG.E.64 R22, desc[UR4][R22.64] ;  /* 0x0000000416167981 */ /* 0x000f22000c1e1b00 */
[----:B---3--:R-:W-:-:S03]  /*0380*/  DFMA R10, R12, R10, R14 ;  /* 0x0000000a0c0a722b */ /* 0x008fc6000000000e */
[----:B------:R-:W3:Y:S04]  /*0390*/  LDG.E.64 R12, desc[UR4][R26.64] ;  /* 0x000000041a0c7981 */ /* 0x000ee8000c1e1b00 */
[----:B------:R-:W3:Y:S01]  /*03a0*/  LDG.E.64 R14, desc[UR4][R24.64] ;  /* 0x00000004180e7981 */ /* 0x000ee2000c1e1b00 */
[----:B------:R-:W-:Y:S01]  /*03b0*/  IADD3 R7, PT, PT, R7, 0x8, RZ ;  /* 0x0000000807077810 */ /* 0x000fe20007ffe0ff */
[----:B--2---:R-:W-:-:S03]  /*03c0*/  DFMA R10, R16, R18, R10 ;  /* 0x00000012100a722b */ /* 0x004fc6000000000a */
[----:B------:R-:W-:Y:S02]  /*03d0*/  ISETP.NE.AND P1, PT, R7, RZ, PT ;  /* 0x000000ff0700720c */ /* 0x000fe40003f25270 */
[----:B------:R-:W-:Y:S02]  /*03e0*/  LEA R2, R9, R2, 0x3 ;  /* 0x0000000209027211 */ /* 0x000fe400078e18ff */
[----:B------:R-:W-:Y:S01]  /*03f0*/  LEA R5, R8, R5, 0x3 ;  /* 0x0000000508057211 */ /* 0x000fe200078e18ff */
[----:B---3--:R-:W-:-:S08]  /*0400*/  DFMA R10, R12, R14, R10 ;  /* 0x0000000e0c0a722b */ /* 0x008fd0000000000a */
[----:B----4-:R-:W-:Y:S01]  /*0410*/  DFMA R18, R22, R20, R10 ;  /* 0x000000141612722b */ /* 0x010fe2000000000a */
[----:B------:R-:W-:Y:S10]  /*0420*/  @P1 BRA `(.L_x_5) ;  /* 0xfffffffc00401947 */ /* 0x000ff4000383ffff */
.L_x_4:
[----:B------:R-:W-:Y:S05]  /*0430*/  @!P0 BRA `(.L_x_3) ;  /* 0x0000000000f08947 */ /* 0x000fea0003800000 */
[----:B------:R-:W-:Y:S02]  /*0440*/  ISETP.GE.U32.AND P0, PT, R4, 0x4, PT ;  /* 0x000000040400780c */ /* 0x000fe40003f06070 */
[----:B------:R-:W-:-:S04]  /*0450*/  LOP3.LUT R2, R0, 0x3, RZ, 0xc0, !PT ;  /* 0x0000000300027812 */ /* 0x000fc800078ec0ff */
[----:B------:R-:W-:-:S07]  /*0460*/  ISETP.NE.AND P1, PT, R2, RZ, PT ;  /* 0x000000ff0200720c */ /* 0x000fce0003f25270 */
[----:B------:R-:W-:Y:S06]  /*0470*/  @!P0 BRA `(.L_x_6) ;  /* 0x0000000000688947 */ /* 0x000fec0003800000 */
[----:B------:R-:W0:Y:S08]  /*0480*/  LDC.64 R20, c[0x0][0x398] ;  /* 0x0000e600ff147b82 */ /* 0x000e300000000a00 */
[----:B------:R-:W1:Y:S08]  /*0490*/  LDC.64 R26, c[0x0][0x380] ;  /* 0x0000e000ff1a7b82 */ /* 0x000e700000000a00 */
[----:B------:R-:W2:Y:S01]  /*04a0*/  LDC.64 R4, c[0x0][0x388] ;  /* 0x0000e200ff047b82 */ /* 0x000ea20000000a00 */
[----:B0-----:R-:W-:-:S02]  /*04b0*/  IMAD R7, R6, R21, UR6 ;  /* 0x0000000606077e24 */ /* 0x001fc4000f8e0215 */
[----:B------:R-:W-:Y:S02]  /*04c0*/  IMAD R9, R6, R20, R3 ;  /* 0x0000001406097224 */ /* 0x000fe400078e0203 */
[----:B-1----:R-:W-:-:S05]  /*04d0*/  IMAD.WIDE R26, R7, 0x8, R26 ;  /* 0x00000008071a7825 */ /* 0x002fca00078e021a */
[----:B------:R-:W3:Y:S01]  /*04e0*/  LDG.E.64 R14, desc[UR4][R26.64] ;  /* 0x000000041a0e7981 */ /* 0x000ee2000c1e1b00 */
[----:B--2---:R-:W-:-:S05]  /*04f0*/  IMAD.WIDE R4, R9, 0x8, R4 ;  /* 0x0000000809047825 */ /* 0x004fca00078e0204 */
[----:B------:R-:W3:Y:S01]  /*0500*/  LDG.E.64 R16, desc[UR4][R4.64] ;  /* 0x0000000404107981 */ /* 0x000ee2000c1e1b00 */
[----:B------:R-:W-:-:S04]  /*0510*/  IMAD.WIDE R24, R21, 0x8, R26 ;  /* 0x0000000815187825 */ /* 0x000fc800078e021a */
[----:B------:R-:W-:Y:S01]  /*0520*/  IMAD.WIDE R22, R20, 0x8, R4 ;  /* 0x0000000814167825 */ /* 0x000fe200078e0204 */
[----:B------:R0:W2:Y:S04]  /*0530*/  LDG.E.64 R10, desc[UR4][R24.64] ;  /* 0x00000004180a7981 */ /* 0x0000a8000c1e1b00 */
[----:B------:R1:W2:Y:S01]  /*0540*/  LDG.E.64 R12, desc[UR4][R22.64] ;  /* 0x00000004160c7981 */ /* 0x0002a2000c1e1b00 */
[----:B0-----:R-:W-:-:S04]  /*0550*/  IMAD.WIDE R24, R21, 0x8, R24 ;  /* 0x0000000815187825 */ /* 0x001fc800078e0218 */
[C---:B-1----:R-:W-:Y:S01]  /*0560*/  IMAD.WIDE R22, R20.reuse, 0x8, R22 ;  /* 0x0000000814167825 */ /* 0x042fe200078e0216 */
[----:B------:R-:W4:Y:S04]  /*0570*/  LDG.E.64 R4, desc[UR4][R24.64] ;  /* 0x0000000418047981 */ /* 0x000f28000c1e1b00 */
[----:B------:R-:W4:Y:S01]  /*0580*/  LDG.E.64 R8, desc[UR4][R22.64] ;  /* 0x0000000416087981 */ /* 0x000f22000c1e1b00 */
[----:B------:R-:W-:-:S04]  /*0590*/  IMAD.WIDE R26, R20, 0x8, R22 ;  /* 0x00000008141a7825 */ /* 0x000fc800078e0216 */
[----:B------:R-:W-:Y:S02]  /*05a0*/  IMAD.WIDE R28, R21, 0x8, R24 ;  /* 0x00000008151c7825 */ /* 0x000fe400078e0218 */
[----:B------:R-:W5:Y:S04]  /*05b0*/  LDG.E.64 R26, desc[UR4][R26.64] ;  /* 0x000000041a1a7981 */ /* 0x000f68000c1e1b00 */
[----:B------:R-:W5:Y:S01]  /*05c0*/  LDG.E.64 R20, desc[UR4][R28.64] ;  /* 0x000000041c147981 */ /* 0x000f62000c1e1b00 */
[----:B------:R-:W-:Y:S01]  /*05d0*/  IADD3 R6, PT, PT, R6, 0x4, RZ ;  /* 0x0000000406067810 */ /* 0x000fe20007ffe0ff */
[----:B---3--:R-:W-:-:S08]  /*05e0*/  DFMA R14, R14, R16, R18 ;  /* 0x000000100e0e722b */ /* 0x008fd00000000012 */
[----:B--2---:R-:W-:-:S08]  /*05f0*/  DFMA R10, R10, R12, R14 ;  /* 0x0000000c0a0a722b */ /* 0x004fd0000000000e */
[----:B----4-:R-:W-:-:S08]  /*0600*/  DFMA R4, R4, R8, R10 ;  /* 0x000000080404722b */ /* 0x010fd0000000000a */
[----:B-----5:R-:W-:-:S11]  /*0610*/  DFMA R18, R20, R26, R4 ;  /* 0x0000001a1412722b */ /* 0x020fd60000000004 */
.L_x_6:
[----:B------:R-:W-:Y:S05]  /*0620*/  @!P1 BRA `(.L_x_3) ;  /* 0x0000000000749947 */ /* 0x000fea0003800000 */
[----:B------:R-:W-:Y:S01]  /*0630*/  ISETP.NE.AND P0, PT, R2, 0x1, PT ;  /* 0x000000010200780c */ /* 0x000fe20003f05270 */
[----:B------:R-:W0:Y:S01]  /*0640*/  LDC.64 R4, c[0x0][0x380] ;  /* 0x0000e000ff047b82 */ /* 0x000e220000000a00 */
[----:B------:R-:W-:-:S04]  /*0650*/  LOP3.LUT R0, R0, 0x1, RZ, 0xc0, !PT ;  /* 0x0000000100007812 */ /* 0x000fc800078ec0ff */
[----:B------:R-:W-:-:S03]  /*0660*/  ISETP.NE.U32.AND P1, PT, R0, 0x1, PT ;  /* 0x000000010000780c */ /* 0x000fc60003f25070 */
[----:B------:R-:W1:Y:S08]  /*0670*/  LDC.64 R8, c[0x0][0x388] ;  /* 0x0000e200ff087b82 */ /* 0x000e700000000a00 */
[----:B------:R-:W2:Y:S08]  /*0680*/  @P0 LDC.64 R16, c[0x0][0x398] ;  /* 0x0000e600ff100b82 */ /* 0x000eb00000000a00 */
[----:B------:R-:W3:Y:S08]  /*0690*/  @!P1 LDC.64 R14, c[0x0][0x398] ;  /* 0x0000e600ff0e9b82 */ /* 0x000ef00000000a00 */
[----:B------:R-:W4:Y:S08]  /*06a0*/  LDC.64 R12, c[0x0][0x380] ;  /* 0x0000e000ff0c7b82 */ /* 0x000f300000000a00 */
[----:B------:R-:W5:Y:S01]  /*06b0*/  LDC.64 R10, c[0x0][0x388] ;  /* 0x0000e200ff0a7b82 */ /* 0x000f620000000a00 */
[----:B--2---:R-:W-:-:S02]  /*06c0*/  @P0 IMAD R21, R6, R17, UR6 ;  /* 0x0000000606150e24 */ /* 0x004fc4000f8e0211 */
[C---:B------:R-:W-:Y:S01]  /*06d0*/  @P0 IMAD R23, R6.reuse, R16, R3 ;  /* 0x0000001006170224 */ /* 0x040fe200078e0203 */
[----:B------:R-:W-:Y:S01]  /*06e0*/  @P0 IADD3 R6, PT, PT, R6, 0x2, RZ ;  /* 0x0000000206060810 */ /* 0x000fe20007ffe0ff */
[----:B0-----:R-:W-:-:S04]  /*06f0*/  @P0 IMAD.WIDE R20, R21, 0x8, R4 ;  /* 0x0000000815140825 */ /* 0x001fc800078e0204 */
[----:B-1----:R-:W-:Y:S01]  /*0700*/  @P0 IMAD.WIDE R22, R23, 0x8, R8 ;  /* 0x0000000817160825 */ /* 0x002fe200078e0208 */
[----:B------:R-:W2:Y:S04]  /*0710*/  @P0 LDG.E.64 R4, desc[UR4][R20.64] ;  /* 0x0000000414040981 */ /* 0x000ea8000c1e1b00 */
[----:B------:R-:W2:Y:S01]  /*0720*/  @P0 LDG.E.64 R8, desc[UR4][R22.64] ;  /* 0x0000000416080981 */ /* 0x000ea2000c1e1b00 */
[----:B------:R-:W-:-:S04]  /*0730*/  @P0 IMAD.WIDE R24, R17, 0x8, R20 ;  /* 0x0000000811180825 */ /* 0x000fc800078e0214 */
[----:B------:R-:W-:-:S04]  /*0740*/  @P0 IMAD.WIDE R16, R16, 0x8, R22 ;  /* 0x0000000810100825 */ /* 0x000fc800078e0216 */
[C---:B---3--:R-:W-:Y:S02]  /*0750*/  @!P1 IMAD R27, R6.reuse, R15, UR6 ;  /* 0x00000006061b9e24 */ /* 0x048fe4000f8e020f */
[----:B------:R-:W-:Y:S02]  /*0760*/  @!P1 IMAD R29, R6, R14, R3 ;  /* 0x0000000e061d9224 */ /* 0x000fe400078e0203 */
[----:B------:R-:W3:Y:S01]  /*0770*/  @P0 LDG.E.64 R6, desc[UR4][R24.64] ;  /* 0x0000000418060981 */ /* 0x000ee2000c1e1b00 */
[----:B----4-:R-:W-:-:S03]  /*0780*/  @!P1 IMAD.WIDE R12, R27, 0x8, R12 ;  /* 0x000000081b0c9825 */ /* 0x010fc600078e020c */
[----:B------:R-:W3:Y:S01]  /*0790*/  @P0 LDG.E.64 R14, desc[UR4][R16.64] ;  /* 0x00000004100e0981 */ /* 0x000ee2000c1e1b00 */
[----:B-----5:R-:W-:-:S03]  /*07a0*/  @!P1 IMAD.WIDE R10, R29, 0x8, R10 ;  /* 0x000000081d0a9825 */ /* 0x020fc600078e020a */
[----:B------:R-:W4:Y:S04]  /*07b0*/  @!P1 LDG.E.64 R12, desc[UR4][R12.64] ;  /* 0x000000040c0c9981 */ /* 0x000f28000c1e1b00 */
[----:B------:R-:W4:Y:S01]  /*07c0*/  @!P1 LDG.E.64 R10, desc[UR4][R10.64] ;  /* 0x000000040a0a9981 */ /* 0x000f22000c1e1b00 */
[----:B--2---:R-:W-:-:S08]  /*07d0*/  @P0 DFMA R4, R4, R8, R18 ;  /* 0x000000080404022b */ /* 0x004fd00000000012 */
[----:B---3--:R-:W-:-:S08]  /*07e0*/  @P0 DFMA R18, R6, R14, R4 ;  /* 0x0000000e0612022b */ /* 0x008fd00000000004 */
[----:B----4-:R-:W-:-:S11]  /*07f0*/  @!P1 DFMA R18, R12, R10, R18 ;  /* 0x0000000a0c12922b */ /* 0x010fd60000000012 */
.L_x_3:
[----:B------:R-:W0:Y:S08]  /*0800*/  LDC R0, c[0x0][0x398] ;  /* 0x0000e600ff007b82 */ /* 0x000e300000000800 */
[----:B------:R-:W1:Y:S01]  /*0810*/  LDC.64 R4, c[0x0][0x390] ;  /* 0x0000e400ff047b82 */ /* 0x000e620000000a00 */
[----:B0-----:R-:W-:-:S04]  /*0820*/  IMAD R3, R0, UR6, R3 ;  /* 0x0000000600037c24 */ /* 0x001fc8000f8e0203 */
[----:B-1----:R-:W-:-:S05]  /*0830*/  IMAD.WIDE R2, R3, 0x8, R4 ;  /* 0x0000000803027825 */ /* 0x002fca00078e0204 */
[----:B------:R-:W-:Y:S01]  /*0840*/  STG.E.64 desc[UR4][R2.64], R18 ;  /* 0x0000001202007986 */ /* 0x000fe2000c101b04 */
[----:B------:R-:W-:Y:S05]  /*0850*/  EXIT ;  /* 0x000000000000794d */ /* 0x000fea0003800000 */
.L_x_7:
        /* <DEDUP_REMOVED lines=10> */
.L_x_50:


//--------------------- .text._Z7Back_dWPdS_S_ii  --------------------------
	.section	.text._Z7Back_dWPdS_S_ii,"ax",@progbits
	.align	128
        .global         _Z7Back_dWPdS_S_ii
        .type           _Z7Back_dWPdS_S_ii,@function
        .size           _Z7Back_dWPdS_S_ii,(.L_x_51 - _Z7Back_dWPdS_S_ii)
        .other          _Z7Back_dWPdS_S_ii,@"STO_CUDA_ENTRY STV_DEFAULT"
_Z7Back_dWPdS_S_ii:
.text._Z7Back_dWPdS_S_ii:
        /* <DEDUP_REMOVED lines=9> */
[C---:B------:R-:W-:Y:S01]  /*0090*/  IMAD R4, R0.reuse, UR6, RZ ;  /* 0x0000000600047c24 */ /* 0x040fe2000f8e02ff */
[----:B------:R-:W-:Y:S01]  /*00a0*/  LOP3.LUT R2, R0, 0xf, RZ, 0xc0, !PT ;  /* 0x0000000f00027812 */ /* 0x000fe200078ec0ff */
[----:B------:R-:W-:Y:S01]  /*00b0*/  IMAD R5, R3, R0, RZ ;  /* 0x0000000003057224 */ /* 0x000fe200078e02ff */
[----:B------:R-:W-:Y:S01]  /*00c0*/  CS2R R22, SRZ ;  /* 0x0000000000167805 */ /* 0x000fe2000001ff00 */
[----:B------:R-:W-:Y:S01]  /*00d0*/  IMAD.MOV.U32 R24, RZ, RZ, RZ ;  /* 0x000000ffff187224 */ /* 0x000fe200078e00ff */
[----:B------:R-:W-:-:S07]  /*00e0*/  ISETP.NE.AND P0, PT, R2, RZ, PT ;  /* 0x000000ff0200720c */ /* 0x000fce0003f05270 */
[----:B------:R-:W-:Y:S06]  /*00f0*/  @!P1 BRA `(.L_x_9) ;  /* 0x0000000400189947 */ /* 0x000fec0003800000 */
[----:B------:R-:W0:Y:S01]  /*0100*/  LDC.64 R6, c[0x0][0x388] ;  /* 0x0000e200ff067b82 */ /* 0x000e220000000a00 */
[----:B------:R-:W-:Y:S02]  /*0110*/  LOP3.LUT R24, R0, 0x7ffffff0, RZ, 0xc0, !PT ;  /* 0x7ffffff000187812 */ /* 0x000fe400078ec0ff */
[----:B------:R-:W-:-:S03]  /*0120*/  CS2R R22, SRZ ;  /* 0x0000000000167805 */ /* 0x000fc6000001ff00 */
[----:B------:R-:W-:Y:S02]  /*0130*/  IMAD.MOV R25, RZ, RZ, -R24 ;  /* 0x000000ffff197224 */ /* 0x000fe400078e0a18 */
[----:B------:R-:W1:Y:S01]  /*0140*/  LDC.64 R8, c[0x0][0x380] ;  /* 0x0000e000ff087b82 */ /* 0x000e620000000a00 */
[----:B0-----:R-:W-:-:S03]  /*0150*/  IMAD.WIDE.U32 R6, R4, 0x8, R6 ;  /* 0x0000000804067825 */ /* 0x001fc600078e0006 */
[----:B------:R-:W-:Y:S01]  /*0160*/  IADD3 R14, P1, PT, R6, 0x40, RZ ;  /* 0x00000040060e7810 */ /* 0x000fe20007f3e0ff */
[----:B-1----:R-:W-:-:S04]  /*0170*/  IMAD.WIDE.U32 R8, R5, 0x8, R8 ;  /* 0x0000000805087825 */ /* 0x002fc800078e0008 */
[----:B------:R-:W-:Y:S01]  /*0180*/  IMAD.X R15, RZ, RZ, R7, P1 ;  /* 0x000000ffff0f7224 */ /* 0x000fe200008e0607 */
[----:B------:R-:W-:-:S05]  /*0190*/  IADD3 R12, P2, PT, R8, 0x40, RZ ;  /* 0x00000040080c7810 */ /* 0x000fca0007f5e0ff */
[----:B------:R-:W-:-:S08]  /*01a0*/  IMAD.X R13, RZ, RZ, R9, P2 ;  /* 0x000000ffff0d7224 */ /* 0x000fd000010e0609 */
.L_x_10:
[----:B------:R-:W-:Y:S01]  /*01b0*/  MOV R6, R14 ;  /* 0x0000000e00067202 */ /* 0x000fe20000000f00 */
[----:B------:R-:W-:Y:S02]  /*01c0*/  IMAD.MOV.U32 R7, RZ, RZ, R15 ;  /* 0x000000ffff077224 */ /* 0x000fe400078e000f */
[----:B------:R-:W-:Y:S02]  /*01d0*/  IMAD.MOV.U32 R8, RZ, RZ, R12 ;  /* 0x000000ffff087224 */ /* 0x000fe400078e000c */
[----:B------:R-:W-:Y:S01]  /*01e0*/  IMAD.MOV.U32 R9, RZ, RZ, R13 ;  /* 0x000000ffff097224 */ /* 0x000fe200078e000d */
[----:B------:R-:W2:Y:S04]  /*01f0*/  LDG.E.64 R10, desc[UR4][R6.64+-0x38] ;  /* 0xffffc804060a7981 */ /* 0x000ea8000c1e1b00 */
[----:B------:R-:W3:Y:S04]  /*0200*/  LDG.E.64 R12, desc[UR4][R6.64+-0x40] ;  /* 0xffffc004060c7981 */ /* 0x000ee8000c1e1b00 */
[----:B------:R-:W3:Y:S04]  /*0210*/  LDG.E.64 R20, desc[UR4][R8.64+-0x40] ;  /* 0xffffc00408147981 */ /* 0x000ee8000c1e1b00 */
[----:B------:R-:W2:Y:S04]  /*0220*/  LDG.E.64 R18, desc[UR4][R8.64+-0x38] ;  /* 0xffffc80408127981 */ /* 0x000ea8000c1e1b00 */
[----:B------:R-:W4:Y:S04]  /*0230*/  LDG.E.64 R14, desc[UR4][R6.64+-0x30] ;  /* 0xffffd004060e7981 */ /* 0x000f28000c1e1b00 */
[----:B------:R-:W4:Y:S01]  /*0240*/  LDG.E.64 R16, desc[UR4][R8.64+-0x30] ;  /* 0xffffd00408107981 */ /* 0x000f22000c1e1b00 */
[----:B---3--:R-:W-:-:S03]  /*0250*/  DFMA R20, R12, R20, R22 ;  /* 0x000000140c14722b */ /* 0x008fc60000000016 */
[----:B------:R-:W3:Y:S04]  /*0260*/  LDG.E.64 R12, desc[UR4][R6.64+-0x28] ;  /* 0xffffd804060c7981 */ /* 0x000ee8000c1e1b00 */
[----:B------:R-:W3:Y:S01]  /*0270*/  LDG.E.64 R22, desc[UR4][R8.64+-0x28] ;  /* 0xffffd80408167981 */ /* 0x000ee2000c1e1b00 */
[----:B--2---:R-:W-:-:S03]  /*0280*/  DFMA R18, R10, R18, R20 ;  /* 0x000000120a12722b */ /* 0x004fc60000000014 */
[----:B------:R-:W2:Y:S04]  /*0290*/  LDG.E.64 R10, desc[UR4][R6.64+-0x20] ;  /* 0xffffe004060a7981 */ /* 0x000ea8000c1e1b00 */
[----:B------:R-:W2:Y:S01]  /*02a0*/  LDG.E.64 R20, desc[UR4][R8.64+-0x20] ;  /* 0xffffe00408147981 */ /* 0x000ea2000c1e1b00 */
[----:B----4-:R-:W-:-:S03]  /*02b0*/  DFMA R16, R14, R16, R18 ;  /* 0x000000100e10722b */ /* 0x010fc60000000012 */
        /* <DEDUP_REMOVED lines=32> */
[----:B------:R-:W-:Y:S01]  /*04c0*/  IADD3 R25, PT, PT, R25, 0x10, RZ ;  /* 0x0000001019197810 */ /* 0x000fe20007ffe0ff */
[----:B--2---:R-:W-:-:S03]  /*04d0*/  DFMA R10, R10, R12, R18 ;  /* 0x0000000c0a0a722b */ /* 0x004fc60000000012 */
[----:B------:R-:W-:-:S05]  /*04e0*/  ISETP.NE.AND P1, PT, R25, RZ, PT ;  /* 0x000000ff1900720c */ /* 0x000fca0003f25270 */
[----:B----4-:R-:W-:Y:S01]  /*04f0*/  DFMA R10, R14, R16, R10 ;  /* 0x000000100e0a722b */ /* 0x010fe2000000000a */
[----:B------:R-:W-:Y:S02]  /*0500*/  IADD3 R12, P3, PT, R8, 0x80, RZ ;  /* 0x00000080080c7810 */ /* 0x000fe40007f7e0ff */
[----:B------:R-:W-:-:S03]  /*0510*/  IADD3 R14, P2, PT, R6, 0x80, RZ ;  /* 0x00000080060e7810 */ /* 0x000fc60007f5e0ff */
[----:B------:R-:W-:Y:S02]  /*0520*/  IMAD.X R13, RZ, RZ, R9, P3 ;  /* 0x000000ffff0d7224 */ /* 0x000fe400018e0609 */
[----:B------:R-:W-:Y:S01]  /*0530*/  IMAD.X R15, RZ, RZ, R7, P2 ;  /* 0x000000ffff0f7224 */ /* 0x000fe200010e0607 */
[----:B---3--:R-:W-:Y:S01]  /*0540*/  DFMA R22, R20, R22, R10 ;  /* 0x000000161416722b */ /* 0x008fe2000000000a */
[----:B------:R-:W-:Y:S10]  /*0550*/  @P1 BRA `(.L_x_10) ;  /* 0xfffffffc00141947 */ /* 0x000ff4000383ffff */
.L_x_9:
[----:B------:R-:W-:Y:S05]  /*0560*/  @!P0 BRA `(.L_x_8) ;  /* 0x0000000400a48947 */ /* 0x000fea0003800000 */
[----:B------:R-:W-:Y:S02]  /*0570*/  ISETP.GE.U32.AND P1, PT, R2, 0x8, PT ;  /* 0x000000080200780c */ /* 0x000fe40003f26070 */
[----:B------:R-:W-:-:S04]  /*0580*/  LOP3.LUT R25, R0, 0x7, RZ, 0xc0, !PT ;  /* 0x0000000700197812 */ /* 0x000fc800078ec0ff */
[----:B------:R-:W-:-:S07]  /*0590*/  ISETP.NE.AND P0, PT, R25, RZ, PT ;  /* 0x000000ff1900720c */ /* 0x000fce0003f05270 */
[----:B------:R-:W-:Y:S06]  /*05a0*/  @!P1 BRA `(.L_x_11) ;  /* 0x0000000000a49947 */ /* 0x000fec0003800000 */
[----:B------:R-:W0:Y:S01]  /*05b0*/  LDC.64 R12, c[0x0][0x388] ;  /* 0x0000e200ff0c7b82 */ /* 0x000e220000000a00 */
[----:B------:R-:W-:Y:S01]  /*05c0*/  IADD3 R9, PT, PT, R5, R24, RZ ;  /* 0x0000001805097210 */ /* 0x000fe20007ffe0ff */
[----:B------:R-:W-:-:S06]  /*05d0*/  IMAD.IADD R7, R4, 0x1, R24 ;  /* 0x0000000104077824 */ /* 0x000fcc00078e0218 */
[----:B------:R-:W1:Y:S01]  /*05e0*/  LDC.64 R10, c[0x0][0x380] ;  /* 0x0000e000ff0a7b82 */ /* 0x000e620000000a00 */
[----:B0-----:R-:W-:-:S07]  /*05f0*/  IMAD.WIDE.U32 R12, R7, 0x8, R12 ;  /* 0x00000008070c7825 */ /* 0x001fce00078e000c */
[----:B------:R-:W0:Y:S01]  /*0600*/  LDC.64 R6, c[0x0][0x380] ;  /* 0x0000e000ff067b82 */ /* 0x000e220000000a00 */
[----:B------:R-:W2:Y:S01]  /*0610*/  LDG.E.64 R12, desc[UR4][R12.64] ;  /* 0x000000040c0c7981 */ /* 0x000ea2000c1e1b00 */
[----:B-1----:R-:W-:-:S06]  /*0620*/  IMAD.WIDE.U32 R10, R9, 0x8, R10 ;  /* 0x00000008090a7825 */ /* 0x002fcc00078e000a */
[----:B------:R-:W1:Y:S01]  /*0630*/  LDC.64 R8, c[0x0][0x388] ;  /* 0x0000e200ff087b82 */ /* 0x000e620000000a00 */
[----:B------:R-:W2:Y:S01]  /*0640*/  LDG.E.64 R10, desc[UR4][R10.64] ;  /* 0x000000040a0a7981 */ /* 0x000ea2000c1e1b00 */
[-C--:B------:R-:W-:Y:S02]  /*0650*/  IADD3 R15, P1, PT, R4, R24.reuse, RZ ;  /* 0x00000018040f7210 */ /* 0x080fe40007f3e0ff */
[----:B------:R-:W-:-:S03]  /*0660*/  IADD3 R2, P2, PT, R5, R24, RZ ;  /* 0x0000001805027210 */ /* 0x000fc60007f5e0ff */
[----:B------:R-:W-:Y:S02]  /*0670*/  IMAD.X R16, RZ, RZ, RZ, P1 ;  /* 0x000000ffff107224 */ /* 0x000fe400008e06ff */
[----:B------:R-:W-:Y:S01]  /*0680*/  IMAD.X R14, RZ, RZ, RZ, P2 ;  /* 0x000000ffff0e7224 */ /* 0x000fe200010e06ff */
[----:B0-----:R-:W-:-:S04]  /*0690*/  LEA R6, P2, R2, R6, 0x3 ;  /* 0x0000000602067211 */ /* 0x001fc800078418ff */
[----:B------:R-:W-:Y:S02]  /*06a0*/  LEA.HI.X R7, R2, R7, R14, 0x3, P2 ;  /* 0x0000000702077211 */ /* 0x000fe400010f1c0e */
[----:B-1----:R-:W-:-:S03]  /*06b0*/  LEA R8, P1, R15, R8, 0x3 ;  /* 0x000000080f087211 */ /* 0x002fc600078218ff */
[----:B------:R-:W3:Y:S01]  /*06c0*/  LDG.E.64 R18, desc[UR4][R6.64+0x8] ;  /* 0x0000080406127981 */ /* 0x000ee2000c1e1b00 */
[----:B------:R-:W-:-:S03]  /*06d0*/  LEA.HI.X R9, R15, R9, R16, 0x3, P1 ;  /* 0x000000090f097211 */ /* 0x000fc600008f1c10 */
[----:B------:R-:W4:Y:S04]  /*06e0*/  LDG.E.64 R28, desc[UR4][R6.64+0x38] ;  /* 0x00003804061c7981 */ /* 0x000f28000c1e1b00 */
[----:B------:R-:W3:Y:S04]  /*06f0*/  LDG.E.64 R20, desc[UR4][R8.64+0x8] ;  /* 0x0000080408147981 */ /* 0x000ee8000c1e1b00 */
[----:B------:R-:W5:Y:S04]  /*0700*/  LDG.E.64 R16, desc[UR4][R8.64+0x10] ;  /* 0x0000100408107981 */ /* 0x000f68000c1e1b00 */
[----:B------:R-:W5:Y:S04]  /*0710*/  LDG.E.64 R14, desc[UR4][R6.64+0x10] ;  /* 0x00001004060e7981 */ /* 0x000f68000c1e1b00 */
[----:B------:R-:W4:Y:S01]  /*0720*/  LDG.E.64 R26, desc[UR4][R8.64+0x38] ;  /* 0x00003804081a7981 */ /* 0x000f22000c1e1b00 */
[----:B--2---:R-:W-:-:S03]  /*0730*/  DFMA R22, R12, R10, R22 ;  /* 0x0000000a0c16722b */ /* 0x004fc60000000016 */
[----:B------:R-:W2:Y:S04]  /*0740*/  LDG.E.64 R12, desc[UR4][R8.64+0x18] ;  /* 0x00001804080c7981 */ /* 0x000ea8000c1e1b00 */
[----:B------:R-:W2:Y:S01]  /*0750*/  LDG.E.64 R10, desc[UR4][R6.64+0x18] ;  /* 0x00001804060a7981 */ /* 0x000ea2000c1e1b00 */
[----:B---3--:R-:W-:-:S03]  /*0760*/  DFMA R18, R20, R18, R22 ;  /* 0x000000121412722b */ /* 0x008fc60000000016 */
[----:B------:R-:W3:Y:S04]  /*0770*/  LDG.E.64 R20, desc[UR4][R8.64+0x20] ;  /* 0x0000200408147981 */ /* 0x000ee8000c1e1b00 */
[----:B------:R-:W3:Y:S01]  /*0780*/  LDG.E.64 R22, desc[UR4][R6.64+0x20] ;  /* 0x0000200406167981 */ /* 0x000ee2000c1e1b00 */
[----:B-----5:R-:W-:-:S03]  /*0790*/  DFMA R14, R16, R14, R18 ;  /* 0x0000000e100e722b */ /* 0x020fc60000000012 */
[----:B------:R-:W5:Y:S04]  /*07a0*/  LDG.E.64 R16, desc[UR4][R8.64+0x28] ;  /* 0x0000280408107981 */ /* 0x000f68000c1e1b00 */
[----:B------:R-:W5:Y:S01]  /*07b0*/  LDG.E.64 R18, desc[UR4][R6.64+0x28] ;  /* 0x0000280406127981 */ /* 0x000f62000c1e1b00 */
[----:B--2---:R-:W-:-:S03]  /*07c0*/  DFMA R10, R12, R10, R14 ;  /* 0x0000000a0c0a722b */ /* 0x004fc6000000000e */
[----:B------:R-:W2:Y:S04]  /*07d0*/  LDG.E.64 R12, desc[UR4][R8.64+0x30] ;  /* 0x00003004080c7981 */ /* 0x000ea8000c1e1b00 */
[----:B------:R-:W2:Y:S01]  /*07e0*/  LDG.E.64 R14, desc[UR4][R6.64+0x30] ;  /* 0x00003004060e7981 */ /* 0x000ea2000c1e1b00 */
[----:B---3--:R-:W-:-:S08]  /*07f0*/  DFMA R10, R20, R22, R10 ;  /* 0x00000016140a722b */ /* 0x008fd0000000000a */
[----:B-----5:R-:W-:Y:S01]  /*0800*/  DFMA R10, R16, R18, R10 ;  /* 0x00000012100a722b */ /* 0x020fe2000000000a */
[----:B------:R-:W-:-:S07]  /*0810*/  VIADD R24, R24, 0x8 ;  /* 0x0000000818187836 */ /* 0x000fce0000000000 */
[----:B--2---:R-:W-:-:S08]  /*0820*/  DFMA R10, R12, R14, R10 ;  /* 0x0000000e0c0a722b */ /* 0x004fd0000000000a */
[----:B----4-:R-:W-:-:S11]  /*0830*/  DFMA R22, R26, R28, R10 ;  /* 0x0000001c1a16722b */ /* 0x010fd6000000000a */
.L_x_11:
[----:B------:R-:W-:Y:S05]  /*0840*/  @!P0 BRA `(.L_x_8) ;  /* 0x0000000000ec8947 */ /* 0x000fea0003800000 */
[----:B------:R-:W-:Y:S02]  /*0850*/  ISETP.GE.U32.AND P1, PT, R25, 0x4, PT ;  /* 0x000000041900780c */ /* 0x000fe40003f26070 */
[----:B------:R-:W-:-:S04]  /*0860*/  LOP3.LUT R0, R0, 0x3, RZ, 0xc0, !PT ;  /* 0x0000000300007812 */ /* 0x000fc800078ec0ff */
[----:B------:R-:W-:-:S07]  /*0870*/  ISETP.NE.AND P0, PT, R0, RZ, PT ;  /* 0x000000ff0000720c */ /* 0x000fce0003f05270 */
[----:B------:R-:W-:Y:S06]  /*0880*/  @!P1 BRA `(.L_x_12) ;  /* 0x0000000000749947 */ /* 0x000fec0003800000 */
[----:B------:R-:W0:Y:S01]  /*0890*/  LDC.64 R14, c[0x0][0x388] ;  /* 0x0000e200ff0e7b82 */ /* 0x000e220000000a00 */
[CC--:B------:R-:W-:Y:S01]  /*08a0*/  IADD3 R9, PT, PT, R4.reuse, R24.reuse, RZ ;  /* 0x0000001804097210 */ /* 0x0c0fe20007ffe0ff */
[C---:B------:R-:W-:Y:S01]  /*08b0*/  IMAD.IADD R17, R5.reuse, 0x1, R24 ;  /* 0x0000000105117824 */ /* 0x040fe200078e0218 */
[-C--:B------:R-:W-:Y:S02]  /*08c0*/  IADD3 R8, P1, PT, R4, R24.reuse, RZ ;  /* 0x0000001804087210 */ /* 0x080fe40007f3e0ff */
[----:B------:R-:W-:-:S03]  /*08d0*/  IADD3 R2, P2, PT, R5, R24, RZ ;  /* 0x0000001805027210 */ /* 0x000fc60007f5e0ff */
[----:B------:R-:W1:Y:S08]  /*08e0*/  LDC.64 R6, c[0x0][0x380] ;  /* 0x0000e000ff067b82 */ /* 0x000e700000000a00 */
[----:B------:R-:W2:Y:S08]  /*08f0*/  LDC.64 R20, c[0x0][0x388] ;  /* 0x0000e200ff147b82 */ /* 0x000eb00000000a00 */
[----:B------:R-:W3:Y:S01]  /*0900*/  LDC.64 R18, c[0x0][0x380] ;  /* 0x0000e000ff127b82 */ /* 0x000ee20000000a00 */
[----:B0-----:R-:W-:-:S04]  /*0910*/  IMAD.WIDE.U32 R14, R9, 0x8, R14 ;  /* 0x00000008090e7825 */ /* 0x001fc800078e000e */
[----:B------:R-:W-:Y:S02]  /*0920*/  IMAD.X R9, RZ, RZ, RZ, P1 ;  /* 0x000000ffff097224 */ /* 0x000fe400008e06ff */
[----:B------:R-:W4:Y:S01]  /*0930*/  LDG.E.64 R14, desc[UR4][R14.64] ;  /* 0x000000040e0e7981 */ /* 0x000f22000c1e1b00 */
[----:B-1----:R-:W-:-:S04]  /*0940*/  IMAD.WIDE.U32 R16, R17, 0x8, R6 ;  /* 0x0000000811107825 */ /* 0x002fc800078e0006 */
[----:B------:R-:W-:Y:S02]  /*0950*/  IMAD.X R6, RZ, RZ, RZ, P2 ;  /* 0x000000ffff067224 */ /* 0x000fe400010e06ff */
[----:B------:R-:W4:Y:S01]  /*0960*/  LDG.E.64 R16, desc[UR4][R16.64] ;  /* 0x0000000410107981 */ /* 0x000f22000c1e1b00 */
[----:B--2---:R-:W-:-:S04]  /*0970*/  LEA R20, P1, R8, R20, 0x3 ;  /* 0x0000001408147211 */ /* 0x004fc800078218ff */
[----:B------:R-:W-:Y:S02]  /*0980*/  LEA.HI.X R21, R8, R21, R9, 0x3, P1 ;  /* 0x0000001508157211 */ /* 0x000fe400008f1c09 */
[----:B---3--:R-:W-:-:S03]  /*0990*/  LEA R18, P2, R2, R18, 0x3 ;  /* 0x0000001202127211 */ /* 0x008fc600078418ff */
[----:B------:R-:W2:Y:S01]  /*09a0*/  LDG.E.64 R10, desc[UR4][R20.64+0x8] ;  /* 0x00000804140a7981 */ /* 0x000ea2000c1e1b00 */
[----:B------:R-:W-:-:S03]  /*09b0*/  LEA.HI.X R19, R2, R19, R6, 0x3, P2 ;  /* 0x0000001302137211 */ /* 0x000fc600010f1c06 */
[----:B------:R-:W3:Y:S04]  /*09c0*/  LDG.E.64 R26, desc[UR4][R20.64+0x18] ;  /* 0x00001804141a7981 */ /* 0x000ee8000c1e1b00 */
[----:B------:R-:W2:Y:S04]  /*09d0*/  LDG.E.64 R12, desc[UR4][R18.64+0x8] ;  /* 0x00000804120c7981 */ /* 0x000ea8000c1e1b00 */
[----:B------:R-:W5:Y:S04]  /*09e0*/  LDG.E.64 R6, desc[UR4][R20.64+0x10] ;  /* 0x0000100414067981 */ /* 0x000f68000c1e1b00 */
[----:B------:R-:W5:Y:S04]  /*09f0*/  LDG.E.64 R8, desc[UR4][R18.64+0x10] ;  /* 0x0000100412087981 */ /* 0x000f68000c1e1b00 */
[----:B------:R-:W3:Y:S01]  /*0a00*/  LDG.E.64 R28, desc[UR4][R18.64+0x18] ;  /* 0x00001804121c7981 */ /* 0x000ee2000c1e1b00 */
[----:B------:R-:W-:Y:S01]  /*0a10*/  IADD3 R24, PT, PT, R24, 0x4, RZ ;  /* 0x0000000418187810 */ /* 0x000fe20007ffe0ff */
[----:B----4-:R-:W-:-:S08]  /*0a20*/  DFMA R22, R14, R16, R22 ;  /* 0x000000100e16722b */ /* 0x010fd00000000016 */
[----:B--2---:R-:W-:-:S08]  /*0a30*/  DFMA R10, R10, R12, R22 ;  /* 0x0000000c0a0a722b */ /* 0x004fd00000000016 */
[----:B-----5:R-:W-:-:S08]  /*0a40*/  DFMA R6, R6, R8, R10 ;  /* 0x000000080606722b */ /* 0x020fd0000000000a */
[----:B---3--:R-:W-:-:S11]  /*0a50*/  DFMA R22, R26, R28, R6 ;  /* 0x0000001c1a16722b */ /* 0x008fd60000000006 */
.L_x_12:
[----:B------:R-:W-:Y:S05]  /*0a60*/  @!P0 BRA `(.L_x_8) ;  /* 0x0000000000648947 */ /* 0x000fea0003800000 */
[----:B------:R-:W0:Y:S01]  /*0a70*/  LDC.64 R6, c[0x0][0x380] ;  /* 0x0000e000ff067b82 */ /* 0x000e220000000a00 */
[--C-:B------:R-:W-:Y:S02]  /*0a80*/  IMAD.IADD R5, R5, 0x1, R24.reuse ;  /* 0x0000000105057824 */ /* 0x100fe400078e0218 */
[----:B------:R-:W-:Y:S02]  /*0a90*/  IMAD.IADD R11, R4, 0x1, R24 ;  /* 0x00000001040b7824 */ /* 0x000fe400078e0218 */
[----:B------:R-:W-:-:S03]  /*0aa0*/  IMAD.MOV R0, RZ, RZ, -R0 ;  /* 0x000000ffff007224 */ /* 0x000fc600078e0a00 */
[----:B------:R-:W1:Y:S01]  /*0ab0*/  LDC.64 R8, c[0x0][0x388] ;  /* 0x0000e200ff087b82 */ /* 0x000e620000000a00 */
[----:B0-----:R-:W-:-:S04]  /*0ac0*/  IMAD.WIDE.U32 R4, R5, 0x8, R6 ;  /* 0x0000000805047825 */ /* 0x001fc800078e0006 */
[----:B-1----:R-:W-:Y:S01]  /*0ad0*/  IMAD.WIDE.U32 R6, R11, 0x8, R8 ;  /* 0x000000080b067825 */ /* 0x002fe200078e0008 */
[----:B------:R-:W-:-:S03]  /*0ae0*/  MOV R11, R5 ;  /* 0x00000005000b7202 */ /* 0x000fc60000000f00 */
[----:B------:R-:W-:Y:S02]  /*0af0*/  IMAD.MOV.U32 R8, RZ, RZ, R4 ;  /* 0x000000ffff087224 */ /* 0x000fe400078e0004 */
[----:B------:R-:W-:Y:S02]  /*0b00*/  IMAD.MOV.U32 R2, RZ, RZ, R6 ;  /* 0x000000ffff027224 */ /* 0x000fe400078e0006 */
[----:B------:R-:W-:-:S07]  /*0b10*/  IMAD.MOV.U32 R9, RZ, RZ, R7 ;  /* 0x000000ffff097224 */ /* 0x000fce00078e0007 */
.L_x_13:
[----:B------:R-:W-:Y:S01]  /*0b20*/  MOV R4, R2 ;  /* 0x0000000200047202 */ /* 0x000fe20000000f00 */
[----:B------:R-:W-:Y:S02]  /*0b30*/  IMAD.MOV.U32 R5, RZ, RZ, R9 ;  /* 0x000000ffff057224 */ /* 0x000fe400078e0009 */
[----:B------:R-:W-:Y:S02]  /*0b40*/  IMAD.MOV.U32 R6, RZ, RZ, R8 ;  /* 0x000000ffff067224 */ /* 0x000fe400078e0008 */
[----:B------:R-:W-:Y:S02]  /*0b50*/  IMAD.MOV.U32 R7, RZ, RZ, R11 ;  /* 0x000000ffff077224 */ /* 0x000fe400078e000b */
[----:B------:R-:W2:Y:S04]  /*0b60*/  LDG.E.64 R4, desc[UR4][R4.64] ;  /* 0x0000000404047981 */ /* 0x000ea8000c1e1b00 */
[----:B------:R-:W2:Y:S01]  /*0b70*/  LDG.E.64 R6, desc[UR4][R6.64] ;  /* 0x0000000406067981 */ /* 0x000ea2000c1e1b00 */
[----:B------:R-:W-:-:S02]  /*0b80*/  IADD3 R0, PT, PT, R0, 0x1, RZ ;  /* 0x0000000100007810 */ /* 0x000fc40007ffe0ff */
[----:B------:R-:W-:Y:S02]  /*0b90*/  IADD3 R8, P1, PT, R8, 0x8, RZ ;  /* 0x0000000808087810 */ /* 0x000fe40007f3e0ff */
[----:B------:R-:W-:Y:S02]  /*0ba0*/  ISETP.NE.AND P0, PT, R0, RZ, PT ;  /* 0x000000ff0000720c */ /* 0x000fe40003f05270 */
[----:B------:R-:W-:Y:S01]  /*0bb0*/  IADD3 R2, P2, PT, R2, 0x8, RZ ;  /* 0x0000000802027810 */ /* 0x000fe20007f5e0ff */
[----:B------:R-:W-:-:S04]  /*0bc0*/  IMAD.X R11, RZ, RZ, R11, P1 ;  /* 0x000000ffff0b7224 */ /* 0x000fc800008e060b */
[----:B------:R-:W-:Y:S01]  /*0bd0*/  IMAD.X R9, RZ, RZ, R9, P2 ;  /* 0x000000ffff097224 */ /* 0x000fe200010e0609 */
[----:B--2---:R-:W-:-:S05]  /*0be0*/  DFMA R22, R4, R6, R22 ;  /* 0x000000060416722b */ /* 0x004fca0000000016 */
[----:B------:R-:W-:Y:S06]  /*0bf0*/  @P0 BRA `(.L_x_13) ;  /* 0xfffffffc00c80947 */ /* 0x000fec000383ffff */
.L_x_8:
[----:B------:R-:W0:Y:S08]  /*0c00*/  LDC R0, c[0x0][0x39c] ;  /* 0x0000e700ff007b82 */ /* 0x000e300000000800 */
[----:B------:R-:W1:Y:S01]  /*0c10*/  LDC.64 R4, c[0x0][0x390] ;  /* 0x0000e400ff047b82 */ /* 0x000e620000000a00 */
[----:B0-----:R-:W-:-:S04]  /*0c20*/  IMAD R3, R0, UR6, R3 ;  /* 0x0000000600037c24 */ /* 0x001fc8000f8e0203 */
[----:B-1----:R-:W-:-:S05]  /*0c30*/  IMAD.WIDE R2, R3, 0x8, R4 ;  /* 0x0000000803027825 */ /* 0x002fca00078e0204 */
[----:B------:R-:W-:Y:S01]  /*0c40*/  STG.E.64 desc[UR4][R2.64], R22 ;  /* 0x0000001602007986 */ /* 0x000fe2000c101b04 */
[----:B------:R-:W-:Y:S05]  /*0c50*/  EXIT ;  /* 0x000000000000794d */ /* 0x000fea0003800000 */
.L_x_14:
        /* <DEDUP_REMOVED lines=10> */
.L_x_51:


//--------------------- .text._Z8Back_dZ2PdPiS_ii --------------------------
	.section	.text._Z8Back_dZ2PdPiS_ii,"ax",@progbits
	.align	128
        .global         _Z8Back_dZ2PdPiS_ii
        .type           _Z8Back_dZ2PdPiS_ii,@function
        .size           _Z8Back_dZ2PdPiS_ii,(.L_x_46 - _Z8Back_dZ2PdPiS_ii)
        .other          _Z8Back_dZ2PdPiS_ii,@"STO_CUDA_ENTRY STV_DEFAULT"
_Z8Back_dZ2PdPiS_ii:
.text._Z8Back_dZ2PdPiS_ii:
[----:B------:R-:W-:Y:S01]  /*0000*/  LDC R1, c[0x0][0x37c] ;  /* 0x0000df00ff017b82 */ /* 0x000fe20000000800 */
[----:B------:R-:W0:Y:S07]  /*0010*/  S2R R12, SR_TID.X ;  /* 0x00000000000c7919 */ /* 0x000e2e0000002100 */
[----:B------:R-:W0:Y:S01]  /*0020*/  LDC.64 R6, c[0x0][0x388] ;  /* 0x0000e200ff067b82 */ /* 0x000e220000000a00 */
[----:B------:R-:W1:Y:S01]  /*0030*/  LDCU.64 UR4, c[0x0][0x358] ;  /* 0x00006b00ff0477ac */ /* 0x000e620008000a00 */
[----:B------:R-:W2:Y:S06]  /*0040*/  LDCU UR6, c[0x0][0x398] ;  /* 0x00007300ff0677ac */ /* 0x000eac0008000800 */
[----:B------:R-:W3:Y:S01]  /*0050*/  LDC.64 R8, c[0x0][0x380] ;  /* 0x0000e000ff087b82 */ /* 0x000ee20000000a00 */
[----:B0-----:R-:W-:-:S05]  /*0060*/  IMAD.WIDE.U32 R6, R12, 0x4, R6 ;  /* 0x000000040c067825 */ /* 0x001fca00078e0006 */
[----:B-1----:R-:W4:Y:S01]  /*0070*/  LDG.E R0, desc[UR4][R6.64] ;  /* 0x0000000406007981 */ /* 0x002f22000c1e1900 */
[----:B---3--:R-:W-:-:S05]  /*0080*/  IMAD.WIDE.U32 R8, R12, 0x8, R8 ;  /* 0x000000080c087825 */ /* 0x008fca00078e0008 */
[----:B------:R-:W3:Y:S01]  /*0090*/  LDG.E.64 R2, desc[UR4][R8.64] ;  /* 0x0000000408027981 */ /* 0x000ee2000c1e1b00 */
[----:B--2---:R-:W0:Y:S01]  /*00a0*/  I2F.F64 R10, UR6 ;  /* 0x00000006000a7d12 */ /* 0x004e220008201c00 */
[----:B------:R-:W-:Y:S01]  /*00b0*/  IMAD.MOV.U32 R14, RZ, RZ, 0x1 ;  /* 0x00000001ff0e7424 */ /* 0x000fe200078e00ff */
[----:B------:R-:W-:Y:S06]  /*00c0*/  BSSY.RECONVERGENT B0, `(.L_x_15) ;  /* 0x0000016000007945 */ /* 0x000fec0003800200 */
[----:B0-----:R-:W0:Y:S02]  /*00d0*/  MUFU.RCP64H R15, R11 ;  /* 0x0000000b000f7308 */ /* 0x001e240000001800 */
[----:B0-----:R-:W-:-:S08]  /*00e0*/  DFMA R4, -R10, R14, 1 ;  /* 0x3ff000000a04742b */ /* 0x001fd0000000010e */
[----:B------:R-:W-:-:S08]  /*00f0*/  DFMA R16, R4, R4, R4 ;  /* 0x000000040410722b */ /* 0x000fd00000000004 */
[----:B------:R-:W-:-:S08]  /*0100*/  DFMA R16, R14, R16, R14 ;  /* 0x000000100e10722b */ /* 0x000fd0000000000e */
[----:B------:R-:W-:-:S08]  /*0110*/  DFMA R14, -R10, R16, 1 ;  /* 0x3ff000000a0e742b */ /* 0x000fd00000000110 */
[----:B------:R-:W-:Y:S01]  /*0120*/  DFMA R14, R16, R14, R16 ;  /* 0x0000000e100e722b */ /* 0x000fe20000000010 */
[----:B----4-:R-:W3:Y:S02]  /*0130*/  I2F.F64 R4, R0 ;  /* 0x0000000000047312 */ /* 0x010ee40000201c00 */
[----:B---3--:R-:W-:-:S08]  /*0140*/  DADD R4, R2, -R4 ;  /* 0x0000000002047229 */ /* 0x008fd00000000804 */
[----:B------:R-:W-:Y:S02]  /*0150*/  DMUL R2, R4, R14 ;  /* 0x0000000e04027228 */ /* 0x000fe40000000000 */
[----:B------:R-:W-:-:S06]  /*0160*/  FSETP.GEU.AND P1, PT, |R5|, 6.5827683646048100446e-37, PT ;  /* 0x036000000500780b */ /* 0x000fcc0003f2e200 */
[----:B------:R-:W-:-:S08]  /*0170*/  DFMA R16, -R10, R2, R4 ;  /* 0x000000020a10722b */ /* 0x000fd00000000104 */
[----:B------:R-:W-:-:S10]  /*0180*/  DFMA R2, R14, R16, R2 ;  /* 0x000000100e02722b */ /* 0x000fd40000000002 */
[----:B------:R-:W-:-:S05]  /*0190*/  FFMA R13, RZ, R11, R3 ;  /* 0x0000000bff0d7223 */ /* 0x000fca0000000003 */
[----:B------:R-:W-:-:S13]  /*01a0*/  FSETP.GT.AND P0, PT, |R13|, 1.469367938527859385e-39, PT ;  /* 0x001000000d00780b */ /* 0x000fda0003f04200 */
[----:B------:R-:W-:Y:S05]  /*01b0*/  @P0 BRA P1, `(.L_x_16) ;  /* 0x0000000000180947 */ /* 0x000fea0000800000 */
[----:B------:R-:W-:Y:S01]  /*01c0*/  IMAD.MOV.U32 R16, RZ, RZ, R10 ;  /* 0x000000ffff107224 */ /* 0x000fe200078e000a */
[----:B------:R-:W-:Y:S01]  /*01d0*/  MOV R0, 0x200 ;  /* 0x0000020000007802 */ /* 0x000fe20000000f00 */
[----:B------:R-:W-:-:S07]  /*01e0*/  IMAD.MOV.U32 R17, RZ, RZ, R11 ;  /* 0x000000ffff117224 */ /* 0x000fce00078e000b */
[----:B------:R-:W-:Y:S05]  /*01f0*/  CALL.REL.NOINC `($__internal_0_$__cuda_sm20_div_rn_f64_full) ;  /* 0x0000000000907944 */ /* 0x000fea0003c00000 */
[----:B------:R-:W-:Y:S02]  /*0200*/  IMAD.MOV.U32 R2, RZ, RZ, R4 ;  /* 0x000000ffff027224 */ /* 0x000fe400078e0004 */
[----:B------:R-:W-:-:S07]  /*0210*/  IMAD.MOV.U32 R3, RZ, RZ, R5 ;  /* 0x000000ffff037224 */ /* 0x000fce00078e0005 */
.L_x_16:
[----:B------:R-:W-:Y:S05]  /*0220*/  BSYNC.RECONVERGENT B0 ;  /* 0x0000000000007941 */ /* 0x000fea0003800200 */
.L_x_15:
[----:B------:R-:W0:Y:S02]  /*0230*/  LDC.64 R4, c[0x0][0x390] ;  /* 0x0000e400ff047b82 */ /* 0x000e240000000a00 */
[----:B0-----:R-:W-:-:S05]  /*0240*/  IMAD.WIDE.U32 R12, R12, 0x8, R4 ;  /* 0x000000080c0c7825 */ /* 0x001fca00078e0004 */
[----:B------:R0:W-:Y:S04]  /*0250*/  STG.E.64 desc[UR4][R12.64], R2 ;  /* 0x000000020c007986 */ /* 0x0001e8000c101b04 */
[----:B------:R-:W2:Y:S04]  /*0260*/  LDG.E R0, desc[UR4][R6.64] ;  /* 0x0000000406007981 */ /* 0x000ea8000c1e1900 */
[----:B------:R-:W3:Y:S01]  /*0270*/  LDG.E.64 R8, desc[UR4][R8.64] ;  /* 0x0000000408087981 */ /* 0x000ee2000c1e1b00 */
[----:B------:R-:W1:Y:S01]  /*0280*/  MUFU.RCP64H R5, R11 ;  /* 0x0000000b00057308 */ /* 0x000e620000001800 */
[----:B------:R-:W-:Y:S01]  /*0290*/  IMAD.MOV.U32 R4, RZ, RZ, 0x1 ;  /* 0x00000001ff047424 */ /* 0x000fe200078e00ff */
[----:B------:R-:W-:Y:S05]  /*02a0*/  BSSY.RECONVERGENT B0, `(.L_x_17) ;  /* 0x0000015000007945 */ /* 0x000fea0003800200 */
[----:B-1----:R-:W-:-:S08]  /*02b0*/  DFMA R14, -R10, R4, 1 ;  /* 0x3ff000000a0e742b */ /* 0x002fd00000000104 */
[----:B------:R-:W-:-:S08]  /*02c0*/  DFMA R14, R14, R14, R14 ;  /* 0x0000000e0e0e722b */ /* 0x000fd0000000000e */
[----:B------:R-:W-:-:S08]  /*02d0*/  DFMA R14, R4, R14, R4 ;  /* 0x0000000e040e722b */ /* 0x000fd00000000004 */
[----:B------:R-:W-:-:S08]  /*02e0*/  DFMA R16, -R10, R14, 1 ;  /* 0x3ff000000a10742b */ /* 0x000fd0000000010e */
[----:B------:R-:W-:Y:S01]  /*02f0*/  DFMA R16, R14, R16, R14 ;  /* 0x000000100e10722b */ /* 0x000fe2000000000e */
[----:B--2---:R-:W3:Y:S02]  /*0300*/  I2F.F64 R4, R0 ;  /* 0x0000000000047312 */ /* 0x004ee40000201c00 */
[----:B---3--:R-:W-:-:S08]  /*0310*/  DADD R4, R4, -R8 ;  /* 0x0000000004047229 */ /* 0x008fd00000000808 */
[----:B0-----:R-:W-:Y:S02]  /*0320*/  DMUL R2, R16, R4 ;  /* 0x0000000410027228 */ /* 0x001fe40000000000 */
        /* <DEDUP_REMOVED lines=12> */
.L_x_18:
[----:B------:R-:W-:Y:S05]  /*03f0*/  BSYNC.RECONVERGENT B0 ;  /* 0x0000000000007941 */ /* 0x000fea0003800200 */
.L_x_17:
[----:B------:R-:W0:Y:S02]  /*0400*/  LDC R5, c[0x0][0x39c] ;  /* 0x0000e700ff057b82 */ /* 0x000e240000000800 */
[----:B0-----:R-:W-:-:S05]  /*0410*/  IMAD.WIDE R12, R5, 0x8, R12 ;  /* 0x00000008050c7825 */ /* 0x001fca00078e020c */
[----:B------:R-:W-:Y:S01]  /*0420*/  STG.E.64 desc[UR4][R12.64], R2 ;  /* 0x000000020c007986 */ /* 0x000fe2000c101b04 */
[----:B------:R-:W-:Y:S05]  /*0430*/  EXIT ;  /* 0x000000000000794d */ /* 0x000fea0003800000 */
        .weak           $__internal_0_$__cuda_sm20_div_rn_f64_full
        .type           $__internal_0_$__cuda_sm20_div_rn_f64_full,@function
        .size           $__internal_0_$__cuda_sm20_div_rn_f64_full,(.L_x_46 - $__internal_0_$__cuda_sm20_div_rn_f64_full)
$__internal_0_$__cuda_sm20_div_rn_f64_full:
[C---:B------:R-:W-:Y:S01]  /*0440*/  FSETP.GEU.AND P0, PT, |R17|.reuse, 1.469367938527859385e-39, PT ;  /* 0x001000001100780b */ /* 0x040fe20003f0e200 */
[----:B------:R-:W-:Y:S01]  /*0450*/  IMAD.MOV.U32 R19, RZ, RZ, R5 ;  /* 0x000000ffff137224 */ /* 0x000fe200078e0005 */
[C---:B------:R-:W-:Y:S01]  /*0460*/  LOP3.LUT R14, R17.reuse, 0x800fffff, RZ, 0xc0, !PT ;  /* 0x800fffff110e7812 */ /* 0x040fe200078ec0ff */
[----:B------:R-:W-:Y:S01]  /*0470*/  IMAD.MOV.U32 R20, RZ, RZ, 0x1 ;  /* 0x00000001ff147424 */ /* 0x000fe200078e00ff */
[----:B------:R-:W-:Y:S01]  /*0480*/  LOP3.LUT R27, R17, 0x7ff00000, RZ, 0xc0, !PT ;  /* 0x7ff00000111b7812 */ /* 0x000fe200078ec0ff */
[----:B------:R-:W-:Y:S01]  /*0490*/  IMAD.MOV.U32 R18, RZ, RZ, R4 ;  /* 0x000000ffff127224 */ /* 0x000fe200078e0004 */
[----:B------:R-:W-:Y:S01]  /*04a0*/  LOP3.LUT R15, R14, 0x3ff00000, RZ, 0xfc, !PT ;  /* 0x3ff000000e0f7812 */ /* 0x000fe200078efcff */
[----:B------:R-:W-:Y:S01]  /*04b0*/  IMAD.MOV.U32 R14, RZ, RZ, R16 ;  /* 0x000000ffff0e7224 */ /* 0x000fe200078e0010 */
[C---:B------:R-:W-:Y:S01]  /*04c0*/  FSETP.GEU.AND P2, PT, |R19|.reuse, 1.469367938527859385e-39, PT ;  /* 0x001000001300780b */ /* 0x040fe20003f4e200 */
[----:B------:R-:W-:Y:S01]  /*04d0*/  BSSY.RECONVERGENT B1, `(.L_x_19) ;  /* 0x0000050000017945 */ /* 0x000fe20003800200 */
[----:B------:R-:W-:-:S03]  /*04e0*/  LOP3.LUT R2, R19, 0x7ff00000, RZ, 0xc0, !PT ;  /* 0x7ff0000013027812 */ /* 0x000fc600078ec0ff */
[----:B------:R-:W-:Y:S01]  /*04f0*/  @!P0 DMUL R14, R16, 8.98846567431157953865e+307 ;  /* 0x7fe00000100e8828 */ /* 0x000fe20000000000 */
[----:B------:R-:W-:Y:S01]  /*0500*/  ISETP.GE.U32.AND P1, PT, R2, R27, PT ;  /* 0x0000001b0200720c */ /* 0x000fe20003f26070 */
[----:B------:R-:W-:-:S04]  /*0510*/  IMAD.MOV.U32 R26, RZ, RZ, R2 ;  /* 0x000000ffff1a7224 */ /* 0x000fc800078e0002 */
[----:B------:R-:W0:Y:S02]  /*0520*/  MUFU.RCP64H R21, R15 ;  /* 0x0000000f00157308 */ /* 0x000e240000001800 */
[----:B------:R-:W-:Y:S01]  /*0530*/  @!P2 LOP3.LUT R3, R17, 0x7ff00000, RZ, 0xc0, !PT ;  /* 0x7ff000001103a812 */ /* 0x000fe200078ec0ff */
[----:B------:R-:W-:Y:S01]  /*0540*/  @!P2 IMAD.MOV.U32 R22, RZ, RZ, RZ ;  /* 0x000000ffff16a224 */ /* 0x000fe200078e00ff */
[----:B------:R-:W-:Y:S02]  /*0550*/  @!P0 LOP3.LUT R27, R15, 0x7ff00000, RZ, 0xc0, !PT ;  /* 0x7ff000000f1b8812 */ /* 0x000fe400078ec0ff */
[----:B------:R-:W-:Y:S01]  /*0560*/  @!P2 ISETP.GE.U32.AND P3, PT, R2, R3, PT ;  /* 0x000000030200a20c */ /* 0x000fe20003f66070 */
[----:B------:R-:W-:Y:S02]  /*0570*/  IMAD.MOV.U32 R3, RZ, RZ, 0x1ca00000 ;  /* 0x1ca00000ff037424 */ /* 0x000fe400078e00ff */
[----:B------:R-:W-:-:S03]  /*0580*/  VIADD R28, R27, 0xffffffff ;  /* 0xffffffff1b1c7836 */ /* 0x000fc60000000000 */
[----:B------:R-:W-:-:S04]  /*0590*/  @!P2 SEL R23, R3, 0x63400000, !P3 ;  /* 0x634000000317a807 */ /* 0x000fc80005800000 */
[----:B------:R-:W-:Y:S01]  /*05a0*/  @!P2 LOP3.LUT R23, R23, 0x80000000, R19, 0xf8, !PT ;  /* 0x800000001717a812 */ /* 0x000fe200078ef813 */
[----:B0-----:R-:W-:-:S03]  /*05b0*/  DFMA R4, R20, -R14, 1 ;  /* 0x3ff000001404742b */ /* 0x001fc6000000080e */
[----:B------:R-:W-:-:S05]  /*05c0*/  @!P2 LOP3.LUT R23, R23, 0x100000, RZ, 0xfc, !PT ;  /* 0x001000001717a812 */ /* 0x000fca00078efcff */
[----:B------:R-:W-:-:S08]  /*05d0*/  DFMA R4, R4, R4, R4 ;  /* 0x000000040404722b */ /* 0x000fd00000000004 */
[----:B------:R-:W-:Y:S01]  /*05e0*/  DFMA R20, R20, R4, R20 ;  /* 0x000000041414722b */ /* 0x000fe20000000014 */
[----:B------:R-:W-:Y:S01]  /*05f0*/  SEL R5, R3, 0x63400000, !P1 ;  /* 0x6340000003057807 */ /* 0x000fe20004800000 */
[----:B------:R-:W-:-:S03]  /*0600*/  IMAD.MOV.U32 R4, RZ, RZ, R18 ;  /* 0x000000ffff047224 */ /* 0x000fc600078e0012 */
[----:B------:R-:W-:-:S03]  /*0610*/  LOP3.LUT R5, R5, 0x800fffff, R19, 0xf8, !PT ;  /* 0x800fffff05057812 */ /* 0x000fc600078ef813 */
[----:B------:R-:W-:-:S03]  /*0620*/  DFMA R24, R20, -R14, 1 ;  /* 0x3ff000001418742b */ /* 0x000fc6000000080e */
[----:B------:R-:W-:-:S05]  /*0630*/  @!P2 DFMA R4, R4, 2, -R22 ;  /* 0x400000000404a82b */ /* 0x000fca0000000816 */
[----:B------:R-:W-:-:S05]  /*0640*/  DFMA R24, R20, R24, R20 ;  /* 0x000000181418722b */ /* 0x000fca0000000014 */
[----:B------:R-:W-:-:S03]  /*0650*/  @!P2 LOP3.LUT R26, R5, 0x7ff00000, RZ, 0xc0, !PT ;  /* 0x7ff00000051aa812 */ /* 0x000fc600078ec0ff */
[----:B------:R-:W-:Y:S02]  /*0660*/  DMUL R20, R24, R4 ;  /* 0x0000000418147228 */ /* 0x000fe40000000000 */
[----:B------:R-:W-:-:S05]  /*0670*/  VIADD R22, R26, 0xffffffff ;  /* 0xffffffff1a167836 */ /* 0x000fca0000000000 */
[----:B------:R-:W-:Y:S01]  /*0680*/  ISETP.GT.U32.AND P0, PT, R22, 0x7feffffe, PT ;  /* 0x7feffffe1600780c */ /* 0x000fe20003f04070 */
[----:B------:R-:W-:-:S03]  /*0690*/  DFMA R22, R20, -R14, R4 ;  /* 0x8000000e1416722b */ /* 0x000fc60000000004 */
[----:B------:R-:W-:-:S05]  /*06a0*/  ISETP.GT.U32.OR P0, PT, R28, 0x7feffffe, P0 ;  /* 0x7feffffe1c00780c */ /* 0x000fca0000704470 */
[----:B------:R-:W-:-:S08]  /*06b0*/  DFMA R22, R24, R22, R20 ;  /* 0x000000161816722b */ /* 0x000fd00000000014 */
[----:B------:R-:W-:Y:S05]  /*06c0*/  @P0 BRA `(.L_x_20) ;  /* 0x00000000006c0947 */ /* 0x000fea0003800000 */
[----:B------:R-:W-:Y:S01]  /*06d0*/  LOP3.LUT R19, R17, 0x7ff00000, RZ, 0xc0, !PT ;  /* 0x7ff0000011137812 */ /* 0x000fe200078ec0ff */
[----:B------:R-:W-:-:S03]  /*06e0*/  IMAD.MOV.U32 R20, RZ, RZ, RZ ;  /* 0x000000ffff147224 */ /* 0x000fc600078e00ff */
[CC--:B------:R-:W-:Y:S02]  /*06f0*/  VIADDMNMX R18, R2.reuse, -R19.reuse, 0xb9600000, !PT ;  /* 0xb960000002127446 */ /* 0x0c0fe40007800913 */
[----:B------:R-:W-:Y:S02]  /*0700*/  ISETP.GE.U32.AND P0, PT, R2, R19, PT ;  /* 0x000000130200720c */ /* 0x000fe40003f06070 */
[----:B------:R-:W-:Y:S02]  /*0710*/  VIMNMX R18, PT, PT, R18, 0x46a00000, PT ;  /* 0x46a0000012127848 */ /* 0x000fe40003fe0100 */
[----:B------:R-:W-:-:S05]  /*0720*/  SEL R3, R3, 0x63400000, !P0 ;  /* 0x6340000003037807 */ /* 0x000fca0004000000 */
[----:B------:R-:W-:-:S04]  /*0730*/  IMAD.IADD R18, R18, 0x1, -R3 ;  /* 0x0000000112127824 */ /* 0x000fc800078e0a03 */
[----:B------:R-:W-:-:S06]  /*0740*/  VIADD R21, R18, 0x7fe00000 ;  /* 0x7fe0000012157836 */ /* 0x000fcc0000000000 */
[----:B------:R-:W-:-:S10]  /*0750*/  DMUL R2, R22, R20 ;  /* 0x0000001416027228 */ /* 0x000fd40000000000 */
[----:B------:R-:W-:-:S13]  /*0760*/  FSETP.GTU.AND P0, PT, |R3|, 1.469367938527859385e-39, PT ;  /* 0x001000000300780b */ /* 0x000fda0003f0c200 */
[----:B------:R-:W-:Y:S05]  /*0770*/  @P0 BRA `(.L_x_21) ;  /* 0x0000000000940947 */ /* 0x000fea0003800000 */
[----:B------:R-:W-:Y:S01]  /*0780*/  DFMA R4, R22, -R14, R4 ;  /* 0x8000000e1604722b */ /* 0x000fe20000000004 */
[----:B------:R-:W-:-:S09]  /*0790*/  IMAD.MOV.U32 R20, RZ, RZ, RZ ;  /* 0x000000ffff147224 */ /* 0x000fd200078e00ff */
[C---:B------:R-:W-:Y:S02]  /*07a0*/  FSETP.NEU.AND P0, PT, R5.reuse, RZ, PT ;  /* 0x000000ff0500720b */ /* 0x040fe40003f0d000 */
[----:B------:R-:W-:-:S04]  /*07b0*/  LOP3.LUT R17, R5, 0x80000000, R17, 0x48, !PT ;  /* 0x8000000005117812 */ /* 0x000fc800078e4811 */
[----:B------:R-:W-:-:S07]  /*07c0*/  LOP3.LUT R21, R17, R21, RZ, 0xfc, !PT ;  /* 0x0000001511157212 */ /* 0x000fce00078efcff */
[----:B------:R-:W-:Y:S05]  /*07d0*/  @!P0 BRA `(.L_x_21) ;  /* 0x00000000007c8947 */ /* 0x000fea0003800000 */
[----:B------:R-:W-:Y:S01]  /*07e0*/  IMAD.MOV R5, RZ, RZ, -R18 ;  /* 0x000000ffff057224 */ /* 0x000fe200078e0a12 */
[----:B------:R-:W-:Y:S01]  /*07f0*/  DMUL.RP R20, R22, R20 ;  /* 0x0000001416147228 */ /* 0x000fe20000008000 */
[----:B------:R-:W-:-:S06]  /*0800*/  IMAD.MOV.U32 R4, RZ, RZ, RZ ;  /* 0x000000ffff047224 */ /* 0x000fcc00078e00ff */
[----:B------:R-:W-:-:S03]  /*0810*/  DFMA R4, R2, -R4, R22 ;  /* 0x800000040204722b */ /* 0x000fc60000000016 */
[----:B------:R-:W-:-:S03]  /*0820*/  LOP3.LUT R17, R21, R17, RZ, 0x3c, !PT ;  /* 0x0000001115117212 */ /* 0x000fc600078e3cff */
[----:B------:R-:W-:-:S04]  /*0830*/  IADD3 R4, PT, PT, -R18, -0x43300000, RZ ;  /* 0xbcd0000012047810 */ /* 0x000fc80007ffe1ff */
[----:B------:R-:W-:-:S04]  /*0840*/  FSETP.NEU.AND P0, PT, |R5|, R4, PT ;  /* 0x000000040500720b */ /* 0x000fc80003f0d200 */
[----:B------:R-:W-:Y:S02]  /*0850*/  FSEL R2, R20, R2, !P0 ;  /* 0x0000000214027208 */ /* 0x000fe40004000000 */
[----:B------:R-:W-:Y:S01]  /*0860*/  FSEL R3, R17, R3, !P0 ;  /* 0x0000000311037208 */ /* 0x000fe20004000000 */
[----:B------:R-:W-:Y:S06]  /*0870*/  BRA `(.L_x_21) ;  /* 0x0000000000547947 */ /* 0x000fec0003800000 */
.L_x_20:
[----:B------:R-:W-:-:S14]  /*0880*/  DSETP.NAN.AND P0, PT, R18, R18, PT ;  /* 0x000000121200722a */ /* 0x000fdc0003f08000 */
[----:B------:R-:W-:Y:S05]  /*0890*/  @P0 BRA `(.L_x_22) ;  /* 0x0000000000440947 */ /* 0x000fea0003800000 */
[----:B------:R-:W-:-:S14]  /*08a0*/  DSETP.NAN.AND P0, PT, R16, R16, PT ;  /* 0x000000101000722a */ /* 0x000fdc0003f08000 */
[----:B------:R-:W-:Y:S05]  /*08b0*/  @P0 BRA `(.L_x_23) ;  /* 0x0000000000300947 */ /* 0x000fea0003800000 */
[----:B------:R-:W-:Y:S01]  /*08c0*/  ISETP.NE.AND P0, PT, R26, R27, PT ;  /* 0x0000001b1a00720c */ /* 0x000fe20003f05270 */
[----:B------:R-:W-:Y:S02]  /*08d0*/  IMAD.MOV.U32 R2, RZ, RZ, 0x0 ;  /* 0x00000000ff027424 */ /* 0x000fe400078e00ff */
[----:B------:R-:W-:-:S10]  /*08e0*/  IMAD.MOV.U32 R3, RZ, RZ, -0x80000 ;  /* 0xfff80000ff037424 */ /* 0x000fd400078e00ff */
[----:B------:R-:W-:Y:S05]  /*08f0*/  @!P0 BRA `(.L_x_21) ;  /* 0x0000000000348947 */ /* 0x000fea0003800000 */
[----:B------:R-:W-:Y:S02]  /*0900*/  ISETP.NE.AND P0, PT, R26, 0x7ff00000, PT ;  /* 0x7ff000001a00780c */ /* 0x000fe40003f05270 */
[----:B------:R-:W-:Y:S02]  /*0910*/  LOP3.LUT R3, R19, 0x80000000, R17, 0x48, !PT ;  /* 0x8000000013037812 */ /* 0x000fe400078e4811 */
[----:B------:R-:W-:-:S13]  /*0920*/  ISETP.EQ.OR P0, PT, R27, RZ, !P0 ;  /* 0x000000ff1b00720c */ /* 0x000fda0004702670 */
[----:B------:R-:W-:Y:S01]  /*0930*/  @P0 LOP3.LUT R4, R3, 0x7ff00000, RZ, 0xfc, !PT ;  /* 0x7ff0000003040812 */ /* 0x000fe200078efcff */
[----:B------:R-:W-:Y:S02]  /*0940*/  @!P0 IMAD.MOV.U32 R2, RZ, RZ, RZ ;  /* 0x000000ffff028224 */ /* 0x000fe400078e00ff */
[----:B------:R-:W-:Y:S02]  /*0950*/  @P0 IMAD.MOV.U32 R2, RZ, RZ, RZ ;  /* 0x000000ffff020224 */ /* 0x000fe400078e00ff */
[----:B------:R-:W-:Y:S01]  /*0960*/  @P0 IMAD.MOV.U32 R3, RZ, RZ, R4 ;  /* 0x000000ffff030224 */ /* 0x000fe200078e0004 */
[----:B------:R-:W-:Y:S06]  /*0970*/  BRA `(.L_x_21) ;  /* 0x0000000000147947 */ /* 0x000fec0003800000 */
.L_x_23:
[----:B------:R-:W-:Y:S01]  /*0980*/  LOP3.LUT R3, R17, 0x80000, RZ, 0xfc, !PT ;  /* 0x0008000011037812 */ /* 0x000fe200078efcff */
[----:B------:R-:W-:Y:S01]  /*0990*/  IMAD.MOV.U32 R2, RZ, RZ, R16 ;  /* 0x000000ffff027224 */ /* 0x000fe200078e0010 */
[----:B------:R-:W-:Y:S06]  /*09a0*/  BRA `(.L_x_21) ;  /* 0x0000000000087947 */ /* 0x000fec0003800000 */
.L_x_22:
[----:B------:R-:W-:Y:S01]  /*09b0*/  LOP3.LUT R3, R19, 0x80000, RZ, 0xfc, !PT ;  /* 0x0008000013037812 */ /* 0x000fe200078efcff */
[----:B------:R-:W-:-:S07]  /*09c0*/  IMAD.MOV.U32 R2, RZ, RZ, R18 ;  /* 0x000000ffff027224 */ /* 0x000fce00078e0012 */
.L_x_21:
[----:B------:R-:W-:Y:S05]  /*09d0*/  BSYNC.RECONVERGENT B1 ;  /* 0x0000000000017941 */ /* 0x000fea0003800200 */
.L_x_19:
[----:B------:R-:W-:Y:S02]  /*09e0*/  IMAD.MOV.U32 R4, RZ, RZ, R2 ;  /* 0x000000ffff047224 */ /* 0x000fe400078e0002 */
[----:B------:R-:W-:Y:S02]  /*09f0*/  IMAD.MOV.U32 R5, RZ, RZ, R3 ;  /* 0x000000ffff057224 */ /* 0x000fe400078e0003 */
[----:B------:R-:W-:Y:S02]  /*0a00*/  IMAD.MOV.U32 R2, RZ, RZ, R0 ;  /* 0x000000ffff027224 */ /* 0x000fe400078e0000 */
[----:B------:R-:W-:-:S04]  /*0a10*/  IMAD.MOV.U32 R3, RZ, RZ, 0x0 ;  /* 0x00000000ff037424 */ /* 0x000fc800078e00ff */
[----:B------:R-:W-:Y:S05]  /*0a20*/  RET.REL.NODEC R2 `(_Z8Back_dZ2PdPiS_ii) ;  /* 0xfffffff402747950 */ /* 0x000fea0003c3ffff */
.L_x_24:
        /* <DEDUP_REMOVED lines=13> */
.L_x_46:


//--------------------- .text._Z11OutputLayerPdS_S_S_ii --------------------------
	.section	.text._Z11OutputLayerPdS_S_S_ii,"ax",@progbits
	.align	128
        .global         _Z11OutputLayerPdS_S_S_ii
        .type           _Z11OutputLayerPdS_S_S_ii,@function
        .size           _Z11OutputLayerPdS_S_S_ii,(.L_x_53 - _Z11OutputLayerPdS_S_S_ii)
        .other          _Z11OutputLayerPdS_S_S_ii,@"STO_CUDA_ENTRY STV_DEFAULT"
_Z11OutputLayerPdS_S_S_ii:
.text._Z11OutputLayerPdS_S_S_ii:
[----:B------:R-:W-:Y:S08]  /*0000*/  LDC R1, c[0x0][0x37c] ;  /* 0x0000df00ff017b82 */ /* 0x000ff00000000800 */
[----:B------:R-:W0:Y:S01]  /*0010*/  LDC R0, c[0x0][0x3a0] ;  /* 0x0000e800ff007b82 */ /* 0x000e220000000800 */
[----:B------:R-:W1:Y:S01]  /*0020*/  S2R R3, SR_CTAID.X ;  /* 0x0000000000037919 */ /* 0x000e620000002500 */
[----:B------:R-:W2:Y:S01]  /*0030*/  LDCU.64 UR4, c[0x0][0x358] ;  /* 0x00006b00ff0477ac */ /* 0x000ea20008000a00 */
[----:B------:R-:W-:Y:S01]  /*0040*/  CS2R R22, SRZ ;  /* 0x0000000000167805 */ /* 0x000fe2000001ff00 */
[----:B------:R-:W3:Y:S01]  /*0050*/  S2R R2, SR_TID.X ;  /* 0x0000000000027919 */ /* 0x000ee20000002100 */
[----:B0-----:R-:W-:-:S13]  /*0060*/  ISETP.GE.AND P0, PT, R0, 0x1, PT ;  /* 0x000000010000780c */ /* 0x001fda0003f06270 */
[----:B-123--:R-:W-:Y:S05]  /*0070*/  @!P0 BRA `(.L_x_25) ;  /* 0x0000000400f08947 */ /* 0x00efea0003800000 */
[C---:B------:R-:W-:Y:S01]  /*0080*/  ISETP.GE.U32.AND P1, PT, R0.reuse, 0x8, PT ;  /* 0x000000080000780c */ /* 0x040fe20003f26070 */
[----:B------:R-:W-:Y:S01]  /*0090*/  HFMA2 R6, -RZ, RZ, 0, 0 ;  /* 0x00000000ff067431 */ /* 0x000fe200000001ff */
[----:B------:R-:W-:Y:S01]  /*00a0*/  LOP3.LUT R4, R0, 0x7, RZ, 0xc0, !PT ;  /* 0x0000000700047812 */ /* 0x000fe200078ec0ff */
[----:B------:R-:W-:Y:S01]  /*00b0*/  IMAD R5, R3, R0, RZ ;  /* 0x0000000003057224 */ /* 0x000fe200078e02ff */
[----:B------:R-:W-:Y:S02]  /*00c0*/  CS2R R22, SRZ ;  /* 0x0000000000167805 */ /* 0x000fe4000001ff00 */
[----:B------:R-:W-:-:S07]  /*00d0*/  ISETP.NE.AND P0, PT, R4, RZ, PT ;  /* 0x000000ff0400720c */ /* 0x000fce0003f05270 */
[----:B------:R-:W-:Y:S06]  /*00e0*/  @!P1 BRA `(.L_x_26) ;  /* 0x0000000000c89947 */ /* 0x000fec0003800000 */
[----:B------:R-:W0:Y:S01]  /*00f0*/  LDC.64 R6, c[0x0][0x388] ;  /* 0x0000e200ff067b82 */ /* 0x000e220000000a00 */
[----:B------:R-:W-:Y:S01]  /*0100*/  IMAD.MOV.U32 R26, RZ, RZ, R2 ;  /* 0x000000ffff1a7224 */ /* 0x000fe200078e0002 */
[----:B------:R-:W-:Y:S01]  /*0110*/  CS2R R22, SRZ ;  /* 0x0000000000167805 */ /* 0x000fe2000001ff00 */
[----:B0-----:R-:W-:-:S03]  /*0120*/  IMAD.WIDE.U32 R6, R5, 0x8, R6 ;  /* 0x0000000805067825 */ /* 0x001fc600078e0006 */
[----:B------:R-:W-:Y:S02]  /*0130*/  IADD3 R12, P1, PT, R6, 0x20, RZ ;  /* 0x00000020060c7810 */ /* 0x000fe40007f3e0ff */
[----:B------:R-:W-:Y:S02]  /*0140*/  LOP3.LUT R6, R0, 0x7ffffff8, RZ, 0xc0, !PT ;  /* 0x7ffffff800067812 */ /* 0x000fe400078ec0ff */
[----:B------:R-:W-:-:S03]  /*0150*/  IADD3.X R13, PT, PT, RZ, R7, RZ, P1, !PT ;  /* 0x00000007ff0d7210 */ /* 0x000fc60000ffe4ff */
[----:B------:R-:W-:-:S07]  /*0160*/  IMAD.MOV R7, RZ, RZ, -R6 ;  /* 0x000000ffff077224 */ /* 0x000fce00078e0a06 */
.L_x_27:
[----:B------:R-:W0:Y:S01]  /*0170*/  LDC.64 R28, c[0x0][0x380] ;  /* 0x0000e000ff1c7b82 */ /* 0x000e220000000a00 */
[----:B------:R-:W-:Y:S01]  /*0180*/  MOV R8, R12 ;  /* 0x0000000c00087202 */ /* 0x000fe20000000f00 */
[----:B------:R-:W-:-:S05]  /*0190*/  IMAD.MOV.U32 R9, RZ, RZ, R13 ;  /* 0x000000ffff097224 */ /* 0x000fca00078e000d */
[----:B------:R-:W2:Y:S01]  /*01a0*/  LDG.E.64 R12, desc[UR4][R8.64+-0x20] ;  /* 0xffffe004080c7981 */ /* 0x000ea2000c1e1b00 */
[----:B------:R-:W1:Y:S03]  /*01b0*/  LDC R27, c[0x0][0x3a4] ;  /* 0x0000e900ff1b7b82 */ /* 0x000e660000000800 */
[----:B------:R-:W3:Y:S04]  /*01c0*/  LDG.E.64 R10, desc[UR4][R8.64+-0x18] ;  /* 0xffffe804080a7981 */ /* 0x000ee8000c1e1b00 */
[----:B------:R-:W4:Y:S01]  /*01d0*/  LDG.E.64 R14, desc[UR4][R8.64+-0x10] ;  /* 0xfffff004080e7981 */ /* 0x000f22000c1e1b00 */
[----:B0-----:R-:W-:-:S05]  /*01e0*/  IMAD.WIDE R28, R26, 0x8, R28 ;  /* 0x000000081a1c7825 */ /* 0x001fca00078e021c */
[----:B------:R1:W2:Y:S02]  /*01f0*/  LDG.E.64 R18, desc[UR4][R28.64] ;  /* 0x000000041c127981 */ /* 0x0002a4000c1e1b00 */
[----:B-1----:R-:W-:-:S05]  /*0200*/  IMAD.WIDE R28, R27, 0x8, R28 ;  /* 0x000000081b1c7825 */ /* 0x002fca00078e021c */
[----:B------:R-:W3:Y:S01]  /*0210*/  LDG.E.64 R16, desc[UR4][R28.64] ;  /* 0x000000041c107981 */ /* 0x000ee2000c1e1b00 */
[----:B------:R-:W-:Y:S01]  /*0220*/  IMAD.WIDE R24, R27, 0x8, R28 ;  /* 0x000000081b187825 */ /* 0x000fe200078e021c */
[----:B--2---:R-:W-:-:S04]  /*0230*/  DFMA R18, R12, R18, R22 ;  /* 0x000000120c12722b */ /* 0x004fc80000000016 */
[----:B------:R-:W4:Y:S01]  /*0240*/  LDG.E.64 R12, desc[UR4][R24.64] ;  /* 0x00000004180c7981 */ /* 0x000f22000c1e1b00 */
[----:B------:R-:W-:-:S04]  /*0250*/  IMAD.WIDE R20, R27, 0x8, R24 ;  /* 0x000000081b147825 */ /* 0x000fc800078e0218 */
[C---:B------:R-:W-:Y:S01]  /*0260*/  IMAD.WIDE R22, R27.reuse, 0x8, R20 ;  /* 0x000000081b167825 */ /* 0x040fe200078e0214 */
[----:B---3--:R-:W-:Y:S01]  /*0270*/  DFMA R16, R10, R16, R18 ;  /* 0x000000100a10722b */ /* 0x008fe20000000012 */
[----:B------:R-:W2:Y:S04]  /*0280*/  LDG.E.64 R10, desc[UR4][R8.64+-0x8] ;  /* 0xfffff804080a7981 */ /* 0x000ea8000c1e1b00 */
[----:B------:R-:W2:Y:S03]  /*0290*/  LDG.E.64 R18, desc[UR4][R20.64] ;  /* 0x0000000414127981 */ /* 0x000ea6000c1e1b00 */
[----:B----4-:R-:W-:Y:S02]  /*02a0*/  DFMA R12, R14, R12, R16 ;  /* 0x0000000c0e0c722b */ /* 0x010fe40000000010 */
[----:B------:R-:W3:Y:S04]  /*02b0*/  LDG.E.64 R16, desc[UR4][R8.64] ;  /* 0x0000000408107981 */ /* 0x000ee8000c1e1b00 */
[----:B------:R-:W3:Y:S01]  /*02c0*/  LDG.E.64 R14, desc[UR4][R22.64] ;  /* 0x00000004160e7981 */ /* 0x000ee2000c1e1b00 */
[----:B------:R-:W-:-:S04]  /*02d0*/  IMAD.WIDE R28, R27, 0x8, R22 ;  /* 0x000000081b1c7825 */ /* 0x000fc800078e0216 */
[----:B------:R-:W-:Y:S01]  /*02e0*/  IMAD.WIDE R24, R27, 0x8, R28 ;  /* 0x000000081b187825 */ /* 0x000fe200078e021c */
[----:B------:R-:W4:Y:S01]  /*02f0*/  LDG.E.64 R22, desc[UR4][R8.64+0x18] ;  /* 0x0000180408167981 */ /* 0x000f22000c1e1b00 */
[----:B--2---:R-:W-:-:S03]  /*0300*/  DFMA R18, R10, R18, R12 ;  /* 0x000000120a12722b */ /* 0x004fc6000000000c */
[----:B------:R-:W2:Y:S04]  /*0310*/  LDG.E.64 R10, desc[UR4][R8.64+0x8] ;  /* 0x00000804080a7981 */ /* 0x000ea8000c1e1b00 */
[----:B------:R-:W2:Y:S01]  /*0320*/  LDG.E.64 R12, desc[UR4][R28.64] ;  /* 0x000000041c0c7981 */ /* 0x000ea2000c1e1b00 */
[----:B------:R-:W-:-:S06]  /*0330*/  IMAD.WIDE R20, R27, 0x8, R24 ;  /* 0x000000081b147825 */ /* 0x000fcc00078e0218 */
[----:B------:R-:W4:Y:S01]  /*0340*/  LDG.E.64 R20, desc[UR4][R20.64] ;  /* 0x0000000414147981 */ /* 0x000f22000c1e1b00 */
[----:B---3--:R-:W-:-:S03]  /*0350*/  DFMA R14, R16, R14, R18 ;  /* 0x0000000e100e722b */ /* 0x008fc60000000012 */
[----:B------:R-:W3:Y:S04]  /*0360*/  LDG.E.64 R16, desc[UR4][R8.64+0x10] ;  /* 0x0000100408107981 */ /* 0x000ee8000c1e1b00 */
[----:B------:R-:W3:Y:S01]  /*0370*/  LDG.E.64 R18, desc[UR4][R24.64] ;  /* 0x0000000418127981 */ /* 0x000ee2000c1e1b00 */
[----:B------:R-:W-:-:S04]  /*0380*/  IADD3 R7, PT, PT, R7, 0x8, RZ ;  /* 0x0000000807077810 */ /* 0x000fc80007ffe0ff */
[----:B------:R-:W-:Y:S01]  /*0390*/  ISETP.NE.AND P1, PT, R7, RZ, PT ;  /* 0x000000ff0700720c */ /* 0x000fe20003f25270 */
[----:B--2---:R-:W-:Y:S01]  /*03a0*/  DFMA R10, R10, R12, R14 ;  /* 0x0000000c0a0a722b */ /* 0x004fe2000000000e */
[----:B------:R-:W-:Y:S02]  /*03b0*/  IADD3 R12, P2, PT, R8, 0x40, RZ ;  /* 0x00000040080c7810 */ /* 0x000fe40007f5e0ff */
[----:B------:R-:W-:-:S03]  /*03c0*/  LEA R26, R27, R26, 0x3 ;  /* 0x0000001a1b1a7211 */ /* 0x000fc600078e18ff */
[----:B------:R-:W-:Y:S02]  /*03d0*/  IMAD.X R13, RZ, RZ, R9, P2 ;  /* 0x000000ffff0d7224 */ /* 0x000fe400010e0609 */
[----:B---3--:R-:W-:-:S08]  /*03e0*/  DFMA R10, R16, R18, R10 ;  /* 0x00000012100a722b */ /* 0x008fd0000000000a */
[----:B----4-:R-:W-:Y:S01]  /*03f0*/  DFMA R22, R22, R20, R10 ;  /* 0x000000141616722b */ /* 0x010fe2000000000a */
[----:B------:R-:W-:Y:S10]  /*0400*/  @P1 BRA `(.L_x_27) ;  /* 0xfffffffc00581947 */ /* 0x000ff4000383ffff */
.L_x_26:
[----:B------:R-:W-:Y:S05]  /*0410*/  @!P0 BRA `(.L_x_25) ;  /* 0x0000000400088947 */ /* 0x000fea0003800000 */
[----:B------:R-:W-:Y:S02]  /*0420*/  ISETP.GE.U32.AND P1, PT, R4, 0x4, PT ;  /* 0x000000040400780c */ /* 0x000fe40003f26070 */
[----:B------:R-:W-:-:S04]  /*0430*/  LOP3.LUT R7, R0, 0x3, RZ, 0xc0, !PT ;  /* 0x0000000300077812 */ /* 0x000fc800078ec0ff */
[----:B------:R-:W-:-:S07]  /*0440*/  ISETP.NE.AND P0, PT, R7, RZ, PT ;  /* 0x000000ff0700720c */ /* 0x000fce0003f05270 */
[----:B------:R-:W-:Y:S06]  /*0450*/  @!P1 BRA `(.L_x_28) ;  /* 0x0000000000709947 */ /* 0x000fec0003800000 */
[----:B------:R-:W0:Y:S01]  /*0460*/  LDC R21, c[0x0][0x3a4] ;  /* 0x0000e900ff157b82 */ /* 0x000e220000000800 */
[CC--:B------:R-:W-:Y:S02]  /*0470*/  IADD3 R13, PT, PT, R5.reuse, R6.reuse, RZ ;  /* 0x00000006050d7210 */ /* 0x0c0fe40007ffe0ff */
[----:B------:R-:W-:-:S05]  /*0480*/  IADD3 R4, P1, PT, R5, R6, RZ ;  /* 0x0000000605047210 */ /* 0x000fca0007f3e0ff */
[----:B------:R-:W1:Y:S01]  /*0490*/  LDC.64 R10, c[0x0][0x388] ;  /* 0x0000e200ff0a7b82 */ /* 0x000e620000000a00 */
[----:B------:R-:W-:-:S07]  /*04a0*/  IMAD.X R14, RZ, RZ, RZ, P1 ;  /* 0x000000ffff0e7224 */ /* 0x000fce00008e06ff */
[----:B------:R-:W2:Y:S08]  /*04b0*/  LDC.64 R8, c[0x0][0x380] ;  /* 0x0000e000ff087b82 */ /* 0x000eb00000000a00 */
[----:B------:R-:W3:Y:S01]  /*04c0*/  LDC.64 R26, c[0x0][0x388] ;  /* 0x0000e200ff1a7b82 */ /* 0x000ee20000000a00 */
[----:B0-----:R-:W-:Y:S02]  /*04d0*/  IMAD R15, R6, R21, R2 ;  /* 0x00000015060f7224 */ /* 0x001fe400078e0202 */
[----:B-1----:R-:W-:-:S04]  /*04e0*/  IMAD.WIDE.U32 R10, R13, 0x8, R10 ;  /* 0x000000080d0a7825 */ /* 0x002fc800078e000a */
[----:B--2---:R-:W-:Y:S02]  /*04f0*/  IMAD.WIDE R12, R15, 0x8, R8 ;  /* 0x000000080f0c7825 */ /* 0x004fe400078e0208 */
[----:B------:R-:W2:Y:S01]  /*0500*/  LDG.E.64 R8, desc[UR4][R10.64] ;  /* 0x000000040a087981 */ /* 0x000ea2000c1e1b00 */
[C---:B---3--:R-:W-:Y:S01]  /*0510*/  LEA R26, P1, R4.reuse, R26, 0x3 ;  /* 0x0000001a041a7211 */ /* 0x048fe200078218ff */
[----:B------:R-:W-:Y:S02]  /*0520*/  IMAD.WIDE R28, R21, 0x8, R12 ;  /* 0x00000008151c7825 */ /* 0x000fe400078e020c */
[----:B------:R-:W2:Y:S01]  /*0530*/  LDG.E.64 R10, desc[UR4][R12.64] ;  /* 0x000000040c0a7981 */ /* 0x000ea2000c1e1b00 */
[----:B------:R-:W-:-:S05]  /*0540*/  LEA.HI.X R27, R4, R27, R14, 0x3, P1 ;  /* 0x0000001b041b7211 */ /* 0x000fca00008f1c0e */
[----:B------:R-:W3:Y:S04]  /*0550*/  LDG.E.64 R14, desc[UR4][R26.64+0x8] ;  /* 0x000008041a0e7981 */ /* 0x000ee8000c1e1b00 */
[----:B------:R0:W3:Y:S04]  /*0560*/  LDG.E.64 R12, desc[UR4][R28.64] ;  /* 0x000000041c0c7981 */ /* 0x0000e8000c1e1b00 */
[----:B------:R-:W4:Y:S04]  /*0570*/  LDG.E.64 R16, desc[UR4][R26.64+0x10] ;  /* 0x000010041a107981 */ /* 0x000f28000c1e1b00 */
[----:B------:R-:W5:Y:S01]  /*0580*/  LDG.E.64 R24, desc[UR4][R26.64+0x18] ;  /* 0x000018041a187981 */ /* 0x000f62000c1e1b00 */
[----:B0-----:R-:W-:-:S05]  /*0590*/  IMAD.WIDE R28, R21, 0x8, R28 ;  /* 0x00000008151c7825 */ /* 0x001fca00078e021c */
[----:B------:R-:W4:Y:S01]  /*05a0*/  LDG.E.64 R18, desc[UR4][R28.64] ;  /* 0x000000041c127981 */ /* 0x000f22000c1e1b00 */
[----:B------:R-:W-:-:S06]  /*05b0*/  IMAD.WIDE R20, R21, 0x8, R28 ;  /* 0x0000000815147825 */ /* 0x000fcc00078e021c */
[----:B------:R-:W5:Y:S01]  /*05c0*/  LDG.E.64 R20, desc[UR4][R20.64] ;  /* 0x0000000414147981 */ /* 0x000f62000c1e1b00 */
[----:B------:R-:W-:Y:S01]  /*05d0*/  IADD3 R6, PT, PT, R6, 0x4, RZ ;  /* 0x0000000406067810 */ /* 0x000fe20007ffe0ff */
[----:B--2---:R-:W-:-:S08]  /*05e0*/  DFMA R8, R8, R10, R22 ;  /* 0x0000000a0808722b */ /* 0x004fd00000000016 */
[----:B---3--:R-:W-:-:S08]  /*05f0*/  DFMA R8, R14, R12, R8 ;  /* 0x0000000c0e08722b */ /* 0x008fd00000000008 */
[----:B----4-:R-:W-:-:S08]  /*0600*/  DFMA R8, R16, R18, R8 ;  /* 0x000000121008722b */ /* 0x010fd00000000008 */
[----:B-----5:R-:W-:-:S11]  /*0610*/  DFMA R22, R24, R20, R8 ;  /* 0x000000141816722b */ /* 0x020fd60000000008 */
.L_x_28:
[----:B------:R-:W-:Y:S05]  /*0620*/  @!P0 BRA `(.L_x_25) ;  /* 0x0000000000848947 */ /* 0x000fea0003800000 */
[----:B------:R-:W-:Y:S01]  /*0630*/  ISETP.NE.AND P1, PT, R7, 0x1, PT ;  /* 0x000000010700780c */ /* 0x000fe20003f25270 */
[----:B------:R-:W0:Y:S01]  /*0640*/  LDC.64 R16, c[0x0][0x388] ;  /* 0x0000e200ff107b82 */ /* 0x000e220000000a00 */
[----:B------:R-:W-:-:S04]  /*0650*/  LOP3.LUT R0, R0, 0x1, RZ, 0xc0, !PT ;  /* 0x0000000100007812 */ /* 0x000fc800078ec0ff */
[----:B------:R-:W-:-:S03]  /*0660*/  ISETP.NE.U32.AND P0, PT, R0, 0x1, PT ;  /* 0x000000010000780c */ /* 0x000fc60003f05070 */
[----:B------:R-:W1:Y:S04]  /*0670*/  LDC.64 R14, c[0x0][0x380] ;  /* 0x0000e000ff0e7b82 */ /* 0x000e680000000a00 */
[CC--:B------:R-:W-:Y:S02]  /*0680*/  @P1 IADD3 R19, PT, PT, R5.reuse, R6.reuse, RZ ;  /* 0x0000000605131210 */ /* 0x0c0fe40007ffe0ff */
[----:B------:R-:W-:Y:S02]  /*0690*/  @P1 IADD3 R0, P2, PT, R5, R6, RZ ;  /* 0x0000000605001210 */ /* 0x000fe40007f5e0ff */
[----:B------:R-:W2:Y:S03]  /*06a0*/  @P1 LDC R21, c[0x0][0x3a4] ;  /* 0x0000e900ff151b82 */ /* 0x000ea60000000800 */
[----:B------:R-:W-:-:S05]  /*06b0*/  @P1 IMAD.X R4, RZ, RZ, RZ, P2 ;  /* 0x000000ffff041224 */ /* 0x000fca00010e06ff */
[----:B------:R-:W3:Y:S01]  /*06c0*/  @P1 LDC.64 R12, c[0x0][0x388] ;  /* 0x0000e200ff0c1b82 */ /* 0x000ee20000000a00 */
[----:B0-----:R-:W-:-:S06]  /*06d0*/  @P1 IMAD.WIDE.U32 R16, R19, 0x8, R16 ;  /* 0x0000000813101825 */ /* 0x001fcc00078e0010 */
[----:B------:R-:W4:Y:S01]  /*06e0*/  @P1 LDG.E.64 R16, desc[UR4][R16.64] ;  /* 0x0000000410101981 */ /* 0x000f22000c1e1b00 */
[----:B------:R-:W0:Y:S08]  /*06f0*/  @!P0 LDC R7, c[0x0][0x3a4] ;  /* 0x0000e900ff078b82 */ /* 0x000e300000000800 */
[----:B------:R-:W5:Y:S01]  /*0700*/  LDC.64 R8, c[0x0][0x388] ;  /* 0x0000e200ff087b82 */ /* 0x000f620000000a00 */
[----:B--2---:R-:W-:-:S04]  /*0710*/  @P1 IMAD R25, R6, R21, R2 ;  /* 0x0000001506191224 */ /* 0x004fc800078e0202 */
[----:B-1----:R-:W-:-:S03]  /*0720*/  @P1 IMAD.WIDE R14, R25, 0x8, R14 ;  /* 0x00000008190e1825 */ /* 0x002fc600078e020e */
[----:B------:R-:W1:Y:S01]  /*0730*/  LDC.64 R10, c[0x0][0x380] ;  /* 0x0000e000ff0a7b82 */ /* 0x000e620000000a00 */
[----:B---3--:R-:W-:Y:S01]  /*0740*/  @P1 LEA R12, P2, R0, R12, 0x3 ;  /* 0x0000000c000c1211 */ /* 0x008fe200078418ff */
[----:B------:R-:W4:Y:S01]  /*0750*/  @P1 LDG.E.64 R18, desc[UR4][R14.64] ;  /* 0x000000040e121981 */ /* 0x000f22000c1e1b00 */
[----:B------:R-:W-:Y:S01]  /*0760*/  @P1 IADD3 R6, PT, PT, R6, 0x2, RZ ;  /* 0x0000000206061810 */ /* 0x000fe20007ffe0ff */
[----:B------:R-:W-:Y:S01]  /*0770*/  @P1 IMAD.WIDE R20, R21, 0x8, R14 ;  /* 0x0000000815141825 */ /* 0x000fe200078e020e */
[----:B------:R-:W-:Y:S02]  /*0780*/  @P1 LEA.HI.X R13, R0, R13, R4, 0x3, P2 ;  /* 0x0000000d000d1211 */ /* 0x000fe400010f1c04 */
[----:B------:R-:W-:Y:S01]  /*0790*/  @!P0 IADD3 R25, PT, PT, R5, R6, RZ ;  /* 0x0000000605198210 */ /* 0x000fe20007ffe0ff */
[----:B0-----:R-:W-:Y:S01]  /*07a0*/  @!P0 IMAD R7, R6, R7, R2 ;  /* 0x0000000706078224 */ /* 0x001fe200078e0202 */
[----:B------:R-:W2:Y:S04]  /*07b0*/  @P1 LDG.E.64 R4, desc[UR4][R20.64] ;  /* 0x0000000414041981 */ /* 0x000ea8000c1e1b00 */
[----:B------:R-:W2:Y:S01]  /*07c0*/  @P1 LDG.E.64 R12, desc[UR4][R12.64+0x8] ;  /* 0x000008040c0c1981 */ /* 0x000ea2000c1e1b00 */
[----:B-----5:R-:W-:-:S06]  /*07d0*/  @!P0 IMAD.WIDE.U32 R8, R25, 0x8, R8 ;  /* 0x0000000819088825 */ /* 0x020fcc00078e0008 */
[----:B------:R-:W3:Y:S01]  /*07e0*/  @!P0 LDG.E.64 R8, desc[UR4][R8.64] ;  /* 0x0000000408088981 */ /* 0x000ee2000c1e1b00 */
[----:B-1----:R-:W-:-:S06]  /*07f0*/  @!P0 IMAD.WIDE R10, R7, 0x8, R10 ;  /* 0x00000008070a8825 */ /* 0x002fcc00078e020a */
[----:B------:R-:W3:Y:S01]  /*0800*/  @!P0 LDG.E.64 R10, desc[UR4][R10.64] ;  /* 0x000000040a0a8981 */ /* 0x000ee2000c1e1b00 */
[----:B----4-:R-:W-:-:S08]  /*0810*/  @P1 DFMA R16, R16, R18, R22 ;  /* 0x000000121010122b */ /* 0x010fd00000000016 */
[----:B--2---:R-:W-:-:S08]  /*0820*/  @P1 DFMA R22, R12, R4, R16 ;  /* 0x000000040c16122b */ /* 0x004fd00000000010 */
[----:B---3--:R-:W-:-:S11]  /*0830*/  @!P0 DFMA R22, R8, R10, R22 ;  /* 0x0000000a0816822b */ /* 0x008fd60000000016 */
.L_x_25:
[----:B------:R-:W0:Y:S01]  /*0840*/  LDC.64 R4, c[0x0][0x390] ;  /* 0x0000e400ff047b82 */ /* 0x000e220000000a00 */
[----:B------:R-:W1:Y:S07]  /*0850*/  LDCU UR6, c[0x0][0x3a4] ;  /* 0x00007480ff0677ac */ /* 0x000e6e0008000800 */
[----:B------:R-:W2:Y:S01]  /*0860*/  LDC.64 R6, c[0x0][0x398] ;  /* 0x0000e600ff067b82 */ /* 0x000ea20000000a00 */
[----:B0-----:R-:W-:-:S06]  /*0870*/  IMAD.WIDE.U32 R4, R3, 0x8, R4 ;  /* 0x0000000803047825 */ /* 0x001fcc00078e0004 */
[----:B------:R-:W3:Y:S01]  /*0880*/  LDG.E.64 R4, desc[UR4][R4.64] ;  /* 0x0000000404047981 */ /* 0x000ee2000c1e1b00 */
[----:B-1----:R-:W-:-:S04]  /*0890*/  IMAD R3, R3, UR6, R2 ;  /* 0x0000000603037c24 */ /* 0x002fc8000f8e0202 */
[----:B--2---:R-:W-:Y:S01]  /*08a0*/  IMAD.WIDE R2, R3, 0x8, R6 ;  /* 0x0000000803027825 */ /* 0x004fe200078e0206 */
[----:B---3--:R-:W-:-:S07]  /*08b0*/  DADD R22, R4, R22 ;  /* 0x0000000004167229 */ /* 0x008fce0000000016 */
[----:B------:R-:W-:Y:S01]  /*08c0*/  STG.E.64 desc[UR4][R2.64], R22 ;  /* 0x0000001602007986 */ /* 0x000fe2000c101b04 */
[----:B------:R-:W-:Y:S05]  /*08d0*/  EXIT ;  /* 0x000000000000794d */ /* 0x000fea0003800000 */
.L_x_29:
        /* <DEDUP_REMOVED lines=10> */
.L_x_53:


//--------------------- .text._Z11HiddenLayerPdS_S_S_S_iii --------------------------
	.section	.text._Z11HiddenLayerPdS_S_S_S_iii,"ax",@progbits
	.align	128
        .global         _Z11HiddenLayerPdS_S_S_S_iii
        .type           _Z11HiddenLayerPdS_S_S_S_iii,@function
        .size           _Z11HiddenLayerPdS_S_S_S_iii,(.L_x_47 - _Z11HiddenLayerPdS_S_S_S_iii)
        .other          _Z11HiddenLayerPdS_S_S_S_iii,@"STO_CUDA_ENTRY STV_DEFAULT"
_Z11HiddenLayerPdS_S_S_S_iii:
.text._Z11HiddenLayerPdS_S_S_S_iii:
        /* <DEDUP_REMOVED lines=9> */
[----:B------:R-:W-:Y:S01]  /*0090*/  IMAD R5, R3, R0, RZ ;  /* 0x0000000003057224 */ /* 0x000fe200078e02ff */
[----:B------:R-:W-:Y:S01]  /*00a0*/  LOP3.LUT R4, R0, 0x7, RZ, 0xc0, !PT ;  /* 0x0000000700047812 */ /* 0x000fe200078ec0ff */
[----:B------:R-:W-:Y:S01]  /*00b0*/  IMAD.MOV.U32 R6, RZ, RZ, RZ ;  /* 0x000000ffff067224 */ /* 0x000fe200078e00ff */
        /* <DEDUP_REMOVED lines=11> */
.L_x_32:
[----:B------:R-:W0:Y:S01]  /*0170*/  LDC.64 R28, c[0x0][0x380] ;  /* 0x0000e000ff1c7b82 */ /* 0x000e220000000a00 */
[----:B------:R-:W-:Y:S01]  /*0180*/  IMAD.MOV.U32 R8, RZ, RZ, R12 ;  /* 0x000000ffff087224 */ /* 0x000fe200078e000c */
[----:B------:R-:W-:-:S05]  /*0190*/  MOV R9, R13 ;  /* 0x0000000d00097202 */ /* 0x000fca0000000f00 */
        /* <DEDUP_REMOVED lines=30> */
[----:B------:R-:W-:-:S05]  /*0380*/  VIADD R7, R7, 0x8 ;  /* 0x0000000807077836 */ /* 0x000fca0000000000 */
        /* <DEDUP_REMOVED lines=8> */
.L_x_31:
[----:B------:R-:W-:Y:S05]  /*0410*/  @!P0 BRA `(.L_x_30) ;  /* 0x0000000400088947 */ /* 0x000fea0003800000 */
[----:B------:R-:W-:Y:S02]  /*0420*/  ISETP.GE.U32.AND P1, PT, R4, 0x4, PT ;  /* 0x000000040400780c */ /* 0x000fe40003f26070 */
[----:B------:R-:W-:-:S04]  /*0430*/  LOP3.LUT R7, R0, 0x3, RZ, 0xc0, !PT ;  /* 0x0000000300077812 */ /* 0x000fc800078ec0ff */
[----:B------:R-:W-:-:S07]  /*0440*/  ISETP.NE.AND P0, PT, R7, RZ, PT ;  /* 0x000000ff0700720c */ /* 0x000fce0003f05270 */
[----:B------:R-:W-:Y:S06]  /*0450*/  @!P1 BRA `(.L_x_33) ;  /* 0x0000000000709947 */ /* 0x000fec0003800000 */
[----:B------:R-:W0:Y:S01]  /*0460*/  LDC R21, c[0x0][0x3ac] ;  /* 0x0000eb00ff157b82 */ /* 0x000e220000000800 */
[C---:B------:R-:W-:Y:S01]  /*0470*/  IMAD.IADD R13, R5.reuse, 0x1, R6 ;  /* 0x00000001050d7824 */ /* 0x040fe200078e0206 */
[----:B------:R-:W-:-:S05]  /*0480*/  IADD3 R4, P1, PT, R5, R6, RZ ;  /* 0x0000000605047210 */ /* 0x000fca0007f3e0ff */
[----:B------:R-:W-:Y:S01]  /*0490*/  IMAD.X R14, RZ, RZ, RZ, P1 ;  /* 0x000000ffff0e7224 */ /* 0x000fe200008e06ff */
[----:B------:R-:W1:Y:S08]  /*04a0*/  LDC.64 R10, c[0x0][0x388] ;  /* 0x0000e200ff0a7b82 */ /* 0x000e700000000a00 */
[----:B------:R-:W2:Y:S08]  /*04b0*/  LDC.64 R8, c[0x0][0x380] ;  /* 0x0000e000ff087b82 */ /* 0x000eb00000000a00 */
[----:B------:R-:W3:Y:S01]  /*04c0*/  LDC.64 R26, c[0x0][0x388] ;  /* 0x0000e200ff1a7b82 */ /* 0x000ee20000000a00 */
[----:B0-----:R-:W-:-:S02]  /*04d0*/  IMAD R15, R6, R21, R2 ;  /* 0x00000015060f7224 */ /* 0x001fc400078e0202 */
        /* <DEDUP_REMOVED lines=20> */
.L_x_33:
[----:B------:R-:W-:Y:S05]  /*0620*/  @!P0 BRA `(.L_x_30) ;  /* 0x0000000000848947 */ /* 0x000fea0003800000 */
[----:B------:R-:W-:Y:S01]  /*0630*/  ISETP.NE.AND P1, PT, R7, 0x1, PT ;  /* 0x000000010700780c */ /* 0x000fe20003f25270 */
[----:B------:R-:W0:Y:S01]  /*0640*/  LDC.64 R16, c[0x0][0x388] ;  /* 0x0000e200ff107b82 */ /* 0x000e220000000a00 */
[----:B------:R-:W-:-:S04]  /*0650*/  LOP3.LUT R0, R0, 0x1, RZ, 0xc0, !PT ;  /* 0x0000000100007812 */ /* 0x000fc800078ec0ff */
[----:B------:R-:W-:-:S03]  /*0660*/  ISETP.NE.U32.AND P0, PT, R0, 0x1, PT ;  /* 0x000000010000780c */ /* 0x000fc60003f05070 */
[----:B------:R-:W1:Y:S04]  /*0670*/  LDC.64 R14, c[0x0][0x380] ;  /* 0x0000e000ff0e7b82 */ /* 0x000e680000000a00 */
[C---:B------:R-:W-:Y:S01]  /*0680*/  @P1 IMAD.IADD R19, R5.reuse, 0x1, R6 ;  /* 0x0000000105131824 */ /* 0x040fe200078e0206 */
[----:B------:R-:W-:-:S03]  /*0690*/  @P1 IADD3 R0, P2, PT, R5, R6, RZ ;  /* 0x0000000605001210 */ /* 0x000fc60007f5e0ff */
[----:B------:R-:W2:Y:S02]  /*06a0*/  @P1 LDC R21, c[0x0][0x3ac] ;  /* 0x0000eb00ff151b82 */ /* 0x000ea40000000800 */
[----:B------:R-:W-:-:S06]  /*06b0*/  @P1 IMAD.X R4, RZ, RZ, RZ, P2 ;  /* 0x000000ffff041224 */ /* 0x000fcc00010e06ff */
        /* <DEDUP_REMOVED lines=12> */
[----:B------:R-:W-:-:S03]  /*0780*/  @P1 LEA.HI.X R13, R0, R13, R4, 0x3, P2 ;  /* 0x0000000d000d1211 */ /* 0x000fc600010f1c04 */
[----:B------:R-:W-:Y:S02]  /*0790*/  @!P0 IMAD.IADD R25, R5, 0x1, R6 ;  /* 0x0000000105198824 */ /* 0x000fe400078e0206 */
        /* <DEDUP_REMOVED lines=10> */
.L_x_30:
[----:B------:R-:W0:Y:S01]  /*0840*/  LDC.64 R4, c[0x0][0x390] ;  /* 0x0000e400ff047b82 */ /* 0x000e220000000a00 */
[----:B------:R-:W1:Y:S07]  /*0850*/  LDCU UR6, c[0x0][0x3ac] ;  /* 0x00007580ff0677ac */ /* 0x000e6e0008000800 */
[----:B------:R-:W2:Y:S08]  /*0860*/  LDC.64 R6, c[0x0][0x3a0] ;  /* 0x0000e800ff067b82 */ /* 0x000eb00000000a00 */
[----:B------:R-:W3:Y:S01]  /*0870*/  LDC R0, c[0x0][0x3b0] ;  /* 0x0000ec00ff007b82 */ /* 0x000ee20000000800 */
[----:B0-----:R-:W-:-:S06]  /*0880*/  IMAD.WIDE.U32 R4, R3, 0x8, R4 ;  /* 0x0000000803047825 */ /* 0x001fcc00078e0004 */
[----:B------:R-:W4:Y:S01]  /*0890*/  LDG.E.64 R4, desc[UR4][R4.64] ;  /* 0x0000000404047981 */ /* 0x000f22000c1e1b00 */
[----:B-1----:R-:W-:-:S04]  /*08a0*/  IMAD R2, R3, UR6, R2 ;  /* 0x0000000603027c24 */ /* 0x002fc8000f8e0202 */
[----:B--2---:R-:W-:Y:S01]  /*08b0*/  IMAD.WIDE R6, R2, 0x8, R6 ;  /* 0x0000000802067825 */ /* 0x004fe200078e0206 */
[----:B---3--:R-:W-:Y:S01]  /*08c0*/  ISETP.NE.AND P0, PT, R0, 0x2, PT ;  /* 0x000000020000780c */ /* 0x008fe20003f05270 */
[----:B----4-:R-:W-:-:S07]  /*08d0*/  DADD R22, R4, R22 ;  /* 0x0000000004167229 */ /* 0x010fce0000000016 */
[----:B------:R0:W-:Y:S05]  /*08e0*/  STG.E.64 desc[UR4][R6.64], R22 ;  /* 0x0000001606007986 */ /* 0x0001ea000c101b04 */
[----:B------:R-:W-:Y:S05]  /*08f0*/  @!P0 BRA `(.L_x_34) ;  /* 0x00000004004c8947 */ /* 0x000fea0003800000 */
[----:B------:R-:W-:-:S13]  /*0900*/  ISETP.NE.AND P0, PT, R0, 0x1, PT ;  /* 0x000000010000780c */ /* 0x000fda0003f05270 */
[----:B------:R-:W-:Y:S05]  /*0910*/  @P0 EXIT ;  /* 0x000000000000094d */ /* 0x000fea0003800000 */
[----:B------:R-:W-:Y:S01]  /*0920*/  DADD R4, RZ, -R22 ;  /* 0x00000000ff047229 */ /* 0x000fe20000000816 */
[----:B0-----:R-:W-:Y:S01]  /*0930*/  IMAD.MOV.U32 R6, RZ, RZ, 0x652b82fe ;  /* 0x652b82feff067424 */ /* 0x001fe200078e00ff */
[----:B------:R-:W-:Y:S01]  /*0940*/  MOV R7, 0x3ff71547 ;  /* 0x3ff7154700077802 */ /* 0x000fe20000000f00 */
[----:B------:R-:W-:Y:S01]  /*0950*/  UMOV UR6, 0xfefa39ef ;  /* 0xfefa39ef00067882 */ /* 0x000fe20000000000 */
[----:B------:R-:W-:Y:S01]  /*0960*/  UMOV UR7, 0x3fe62e42 ;  /* 0x3fe62e4200077882 */ /* 0x000fe20000000000 */
[----:B------:R-:W-:Y:S03]  /*0970*/  BSSY.RECONVERGENT B0, `(.L_x_35) ;  /* 0x0000037000007945 */ /* 0x000fe60003800200 */
[----:B------:R-:W-:Y:S02]  /*0980*/  DFMA R6, R4, R6, 6.75539944105574400000e+15 ;  /* 0x433800000406742b */ /* 0x000fe40000000006 */
[----:B------:R-:W-:-:S06]  /*0990*/  FSETP.GEU.AND P0, PT, |R5|, 4.1917929649353027344, PT ;  /* 0x4086232b0500780b */ /* 0x000fcc0003f0e200 */
[----:B------:R-:W-:-:S08]  /*09a0*/  DADD R8, R6, -6.75539944105574400000e+15 ;  /* 0xc338000006087429 */ /* 0x000fd00000000000 */
[----:B------:R-:W-:Y:S01]  /*09b0*/  DFMA R10, R8, -UR6, R4 ;  /* 0x80000006080a7c2b */ /* 0x000fe20008000004 */
[----:B------:R-:W-:Y:S01]  /*09c0*/  UMOV UR6, 0x3b39803f ;  /* 0x3b39803f00067882 */ /* 0x000fe20000000000 */
[----:B------:R-:W-:-:S06]  /*09d0*/  UMOV UR7, 0x3c7abc9e ;  /* 0x3c7abc9e00077882 */ /* 0x000fcc0000000000 */
[----:B------:R-:W-:Y:S01]  /*09e0*/  DFMA R8, R8, -UR6, R10 ;  /* 0x8000000608087c2b */ /* 0x000fe2000800000a */
[----:B------:R-:W-:Y:S01]  /*09f0*/  UMOV UR6, 0x69ce2bdf ;  /* 0x69ce2bdf00067882 */ /* 0x000fe20000000000 */
[----:B------:R-:W-:Y:S01]  /*0a00*/  IMAD.MOV.U32 R10, RZ, RZ, -0x35dec16 ;  /* 0xfca213eaff0a7424 */ /* 0x000fe200078e00ff */
[----:B------:R-:W-:Y:S01]  /*0a10*/  UMOV UR7, 0x3e5ade15 ;  /* 0x3e5ade1500077882 */ /* 0x000fe20000000000 */
[----:B------:R-:W-:-:S06]  /*0a20*/  IMAD.MOV.U32 R11, RZ, RZ, 0x3e928af3 ;  /* 0x3e928af3ff0b7424 */ /* 0x000fcc00078e00ff */
[----:B------:R-:W-:Y:S01]  /*0a30*/  DFMA R10, R8, UR6, R10 ;  /* 0x00000006080a7c2b */ /* 0x000fe2000800000a */
[----:B------:R-:W-:Y:S01]  /*0a40*/  UMOV UR6, 0x62401315 ;  /* 0x6240131500067882 */ /* 0x000fe20000000000 */
[----:B------:R-:W-:-:S06]  /*0a50*/  UMOV UR7, 0x3ec71dee ;  /* 0x3ec71dee00077882 */ /* 0x000fcc0000000000 */
[----:B------:R-:W-:Y:S01]  /*0a60*/  DFMA R10, R8, R10, UR6 ;  /* 0x00000006080a7e2b */ /* 0x000fe2000800000a */
        /* <DEDUP_REMOVED lines=20> */
[----:B------:R-:W-:-:S08]  /*0bb0*/  DFMA R10, R8, R10, UR6 ;  /* 0x00000006080a7e2b */ /* 0x000fd0000800000a */
[----:B------:R-:W-:-:S08]  /*0bc0*/  DFMA R10, R8, R10, 1 ;  /* 0x3ff00000080a742b */ /* 0x000fd0000000000a */
[----:B------:R-:W-:-:S10]  /*0bd0*/  DFMA R10, R8, R10, 1 ;  /* 0x3ff00000080a742b */ /* 0x000fd4000000000a */
[----:B------:R-:W-:Y:S01]  /*0be0*/  LEA R9, R6, R11, 0x14 ;  /* 0x0000000b06097211 */ /* 0x000fe200078ea0ff */
[----:B------:R-:W-:Y:S01]  /*0bf0*/  IMAD.MOV.U32 R8, RZ, RZ, R10 ;  /* 0x000000ffff087224 */ /* 0x000fe200078e000a */
[----:B------:R-:W-:Y:S06]  /*0c00*/  @!P0 BRA `(.L_x_36) ;  /* 0x0000000000348947 */ /* 0x000fec0003800000 */
[----:B------:R-:W-:Y:S01]  /*0c10*/  FSETP.GEU.AND P1, PT, |R5|, 4.2275390625, PT ;  /* 0x408748000500780b */ /* 0x000fe20003f2e200 */
[C---:B------:R-:W-:Y:S02]  /*0c20*/  DADD R8, R4.reuse, +INF ;  /* 0x7ff0000004087429 */ /* 0x040fe40000000000 */
[----:B------:R-:W-:-:S08]  /*0c30*/  DSETP.GEU.AND P0, PT, R4, RZ, PT ;  /* 0x000000ff0400722a */ /* 0x000fd00003f0e000 */
[----:B------:R-:W-:Y:S02]  /*0c40*/  FSEL R8, R8, RZ, P0 ;  /* 0x000000ff08087208 */ /* 0x000fe40000000000 */
[----:B------:R-:W-:Y:S01]  /*0c50*/  @!P1 LEA.HI R0, R6, R6, RZ, 0x1 ;  /* 0x0000000606009211 */ /* 0x000fe200078f08ff */
[----:B------:R-:W-:Y:S01]  /*0c60*/  @!P1 IMAD.MOV.U32 R4, RZ, RZ, R10 ;  /* 0x000000ffff049224 */ /* 0x000fe200078e000a */
[----:B------:R-:W-:Y:S02]  /*0c70*/  FSEL R9, R9, RZ, P0 ;  /* 0x000000ff09097208 */ /* 0x000fe40000000000 */
[----:B------:R-:W-:-:S05]  /*0c80*/  @!P1 SHF.R.S32.HI R5, RZ, 0x1, R0 ;  /* 0x00000001ff059819 */ /* 0x000fca0000011400 */
[----:B------:R-:W-:Y:S01]  /*0c90*/  @!P1 IMAD.IADD R6, R6, 0x1, -R5 ;  /* 0x0000000106069824 */ /* 0x000fe200078e0a05 */
[----:B------:R-:W-:-:S04]  /*0ca0*/  @!P1 LEA R5, R5, R11, 0x14 ;  /* 0x0000000b05059211 */ /* 0x000fc800078ea0ff */
[----:B------:R-:W-:Y:S01]  /*0cb0*/  @!P1 LEA R7, R6, 0x3ff00000, 0x14 ;  /* 0x3ff0000006079811 */ /* 0x000fe200078ea0ff */
[----:B------:R-:W-:-:S06]  /*0cc0*/  @!P1 IMAD.MOV.U32 R6, RZ, RZ, RZ ;  /* 0x000000ffff069224 */ /* 0x000fcc00078e00ff */
[----:B------:R-:W-:-:S11]  /*0cd0*/  @!P1 DMUL R8, R4, R6 ;  /* 0x0000000604089228 */ /* 0x000fd60000000000 */
.L_x_36:
[----:B------:R-:W-:Y:S05]  /*0ce0*/  BSYNC.RECONVERGENT B0 ;  /* 0x0000000000007941 */ /* 0x000fea0003800200 */
.L_x_35:
[----:B------:R-:W-:Y:S01]  /*0cf0*/  DADD R10, R8, 1 ;  /* 0x3ff00000080a7429 */ /* 0x000fe20000000000 */
[----:B------:R-:W-:Y:S05]  /*0d00*/  BSSY.RECONVERGENT B0, `(.L_x_37) ;  /* 0x000000e000007945 */ /* 0x000fea0003800200 */
[----:B------:R-:W0:Y:S04]  /*0d10*/  MUFU.RCP64H R5, R11 ;  /* 0x0000000b00057308 */ /* 0x000e280000001800 */
[----:B------:R-:W-:-:S04]  /*0d20*/  IADD3 R4, PT, PT, R11, 0x300402, RZ ;  /* 0x003004020b047810 */ /* 0x000fc80007ffe0ff */
[----:B------:R-:W-:Y:S02]  /*0d30*/  FSETP.GEU.AND P0, PT, |R4|, 5.8789094863358348022e-39, PT ;  /* 0x004004020400780b */ /* 0x000fe40003f0e200 */
[----:B0-----:R-:W-:-:S08]  /*0d40*/  DFMA R6, -R10, R4, 1 ;  /* 0x3ff000000a06742b */ /* 0x001fd00000000104 */
[----:B------:R-:W-:-:S08]  /*0d50*/  DFMA R6, R6, R6, R6 ;  /* 0x000000060606722b */ /* 0x000fd00000000006 */
[----:B------:R-:W-:-:S08]  /*0d60*/  DFMA R6, R4, R6, R4 ;  /* 0x000000060406722b */ /* 0x000fd00000000004 */
[----:B------:R-:W-:-:S08]  /*0d70*/  DFMA R8, -R10, R6, 1 ;  /* 0x3ff000000a08742b */ /* 0x000fd00000000106 */
[----:B------:R-:W-:Y:S01]  /*0d80*/  DFMA R6, R6, R8, R6 ;  /* 0x000000080606722b */ /* 0x000fe20000000006 */
[----:B------:R-:W-:Y:S10]  /*0d90*/  @P0 BRA `(.L_x_38) ;  /* 0x0000000000100947 */ /* 0x000ff40003800000 */
[----:B------:R-:W-:-:S05]  /*0da0*/  LOP3.LUT R0, R11, 0x7fffffff, RZ, 0xc0, !PT ;  /* 0x7fffffff0b007812 */ /* 0x000fca00078ec0ff */
[----:B------:R-:W-:Y:S01]  /*0db0*/  VIADD R8, R0, 0xfff00000 ;  /* 0xfff0000000087836 */ /* 0x000fe20000000000 */
[----:B------:R-:W-:-:S07]  /*0dc0*/  MOV R0, 0xde0 ;  /* 0x00000de000007802 */ /* 0x000fce0000000f00 */
[----:B------:R-:W-:Y:S05]  /*0dd0*/  CALL.REL.NOINC `($__internal_1_$__cuda_sm20_dblrcp_rn_slowpath_v3) ;  /* 0x0000000000447944 */ /* 0x000fea0003c00000 */
.L_x_38:
[----:B------:R-:W-:Y:S05]  /*0de0*/  BSYNC.RECONVERGENT B0 ;  /* 0x0000000000007941 */ /* 0x000fea0003800200 */
.L_x_37:
[----:B------:R-:W0:Y:S02]  /*0df0*/  LDC.64 R4, c[0x0][0x398] ;  /* 0x0000e600ff047b82 */ /* 0x000e240000000a00 */
[----:B0-----:R-:W-:-:S05]  /*0e00*/  IMAD.WIDE R2, R2, 0x8, R4 ;  /* 0x0000000802027825 */ /* 0x001fca00078e0204 */
[----:B------:R-:W-:Y:S01]  /*0e10*/  STG.E.64 desc[UR4][R2.64], R6 ;  /* 0x0000000602007986 */ /* 0x000fe2000c101b04 */
[----:B------:R-:W-:Y:S05]  /*0e20*/  EXIT ;  /* 0x000000000000794d */ /* 0x000fea0003800000 */
.L_x_34:
[----:B------:R-:W1:Y:S01]  /*0e30*/  LDC.64 R4, c[0x0][0x398] ;  /* 0x0000e600ff047b82 */ /* 0x000e620000000a00 */
[----:B------:R-:W-:Y:S01]  /*0e40*/  DSETP.GEU.AND P0, PT, R22, RZ, PT ;  /* 0x000000ff1600722a */ /* 0x000fe20003f0e000 */
[----:B------:R-:W-:Y:S01]  /*0e50*/  BSSY.RECONVERGENT B0, `(.L_x_39) ;  /* 0x0000005000007945 */ /* 0x000fe20003800200 */
[----:B-1----:R-:W-:-:S12]  /*0e60*/  IMAD.WIDE R4, R2, 0x8, R4 ;  /* 0x0000000802047825 */ /* 0x002fd800078e0204 */
[----:B------:R-:W-:Y:S05]  /*0e70*/  @P0 BRA `(.L_x_40) ;  /* 0x0000000000080947 */ /* 0x000fea0003800000 */
[----:B------:R1:W-:Y:S04]  /*0e80*/  STG.E.64 desc[UR4][R4.64], RZ ;  /* 0x000000ff04007986 */ /* 0x0003e8000c101b04 */
[----:B0-----:R1:W5:Y:S02]  /*0e90*/  LDG.E.64 R22, desc[UR4][R6.64] ;  /* 0x0000000406167981 */ /* 0x001364000c1e1b00 */
.L_x_40:
[----:B------:R-:W-:Y:S05]  /*0ea0*/  BSYNC.RECONVERGENT B0 ;  /* 0x0000000000007941 */ /* 0x000fea0003800200 */
.L_x_39:
[----:B-----5:R-:W-:-:S14]  /*0eb0*/  DSETP.GE.AND P0, PT, R22, RZ, PT ;  /* 0x000000ff1600722a */ /* 0x020fdc0003f06000 */
[----:B------:R-:W-:Y:S05]  /*0ec0*/  @!P0 EXIT ;  /* 0x000000000000894d */ /* 0x000fea0003800000 */
[----:B------:R-:W-:Y:S01]  /*0ed0*/  STG.E.64 desc[UR4][R4.64], R22 ;  /* 0x0000001604007986 */ /* 0x000fe2000c101b04 */
[----:B------:R-:W-:Y:S05]  /*0ee0*/  EXIT ;  /* 0x000000000000794d */ /* 0x000fea0003800000 */
        .weak           $__internal_1_$__cuda_sm20_dblrcp_rn_slowpath_v3
        .type           $__internal_1_$__cuda_sm20_dblrcp_rn_slowpath_v3,@function
        .size           $__internal_1_$__cuda_sm20_dblrcp_rn_slowpath_v3,(.L_x_47 - $__internal_1_$__cuda_sm20_dblrcp_rn_slowpath_v3)
$__internal_1_$__cuda_sm20_dblrcp_rn_slowpath_v3:
[----:B------:R-:W-:Y:S01]  /*0ef0*/  IMAD.MOV.U32 R4, RZ, RZ, R10 ;  /* 0x000000ffff047224 */ /* 0x000fe200078e000a */
[----:B------:R-:W-:Y:S01]  /*0f00*/  MOV R5, R11 ;  /* 0x0000000b00057202 */ /* 0x000fe20000000f00 */
[----:B------:R-:W-:Y:S05]  /*0f10*/  BSSY.RECONVERGENT B1, `(.L_x_41) ;  /* 0x0000024000017945 */ /* 0x000fea0003800200 */
[----:B------:R-:W-:-:S14]  /*0f20*/  DSETP.GTU.AND P0, PT, |R4|, +INF , PT ;  /* 0x7ff000000400742a */ /* 0x000fdc0003f0c200 */
[----:B------:R-:W-:Y:S05]  /*0f30*/  @P0 BRA `(.L_x_42) ;  /* 0x00000000007c0947 */ /* 0x000fea0003800000 */
[----:B------:R-:W-:-:S05]  /*0f40*/  LOP3.LUT R10, R11, 0x7fffffff, RZ, 0xc0, !PT ;  /* 0x7fffffff0b0a7812 */ /* 0x000fca00078ec0ff */
[----:B------:R-:W-:-:S05]  /*0f50*/  VIADD R3, R10, 0xffffffff ;  /* 0xffffffff0a037836 */ /* 0x000fca0000000000 */
[----:B------:R-:W-:-:S13]  /*0f60*/  ISETP.GE.U32.AND P0, PT, R3, 0x7fefffff, PT ;  /* 0x7fefffff0300780c */ /* 0x000fda0003f06070 */
[----:B------:R-:W-:Y:S02]  /*0f70*/  @P0 LOP3.LUT R7, R5, 0x7ff00000, RZ, 0x3c, !PT ;  /* 0x7ff0000005070812 */ /* 0x000fe400078e3cff */
[----:B------:R-:W-:Y:S01]  /*0f80*/  @P0 MOV R6, RZ ;  /* 0x000000ff00060202 */ /* 0x000fe20000000f00 */
[----:B------:R-:W-:Y:S06]  /*0f90*/  @P0 BRA `(.L_x_43) ;  /* 0x00000000006c0947 */ /* 0x000fec0003800000 */
[----:B------:R-:W-:-:S13]  /*0fa0*/  ISETP.GE.U32.AND P0, PT, R10, 0x1000001, PT ;  /* 0x010000010a00780c */ /* 0x000fda0003f06070 */
[----:B------:R-:W-:Y:S05]  /*0fb0*/  @!P0 BRA `(.L_x_44) ;  /* 0x0000000000348947 */ /* 0x000fea0003800000 */
[----:B------:R-:W-:Y:S01]  /*0fc0*/  VIADD R7, R5, 0xc0200000 ;  /* 0xc020000005077836 */ /* 0x000fe20000000000 */
[----:B------:R-:W-:-:S03]  /*0fd0*/  MOV R6, R4 ;  /* 0x0000000400067202 */ /* 0x000fc60000000f00 */
[----:B------:R-:W0:Y:S03]  /*0fe0*/  MUFU.RCP64H R9, R7 ;  /* 0x0000000700097308 */ /* 0x000e260000001800 */
[----:B0-----:R-:W-:-:S08]  /*0ff0*/  DFMA R10, -R6, R8, 1 ;  /* 0x3ff00000060a742b */ /* 0x001fd00000000108 */
[----:B------:R-:W-:-:S08]  /*1000*/  DFMA R10, R10, R10, R10 ;  /* 0x0000000a0a0a722b */ /* 0x000fd0000000000a */
[----:B------:R-:W-:-:S08]  /*1010*/  DFMA R10, R8, R10, R8 ;  /* 0x0000000a080a722b */ /* 0x000fd00000000008 */
[----:B------:R-:W-:-:S08]  /*1020*/  DFMA R8, -R6, R10, 1 ;  /* 0x3ff000000608742b */ /* 0x000fd0000000010a */
[----:B------:R-:W-:-:S08]  /*1030*/  DFMA R8, R10, R8, R10 ;  /* 0x000000080a08722b */ /* 0x000fd0000000000a */
[----:B------:R-:W-:-:S08]  /*1040*/  DMUL R8, R8, 2.2250738585072013831e-308 ;  /* 0x0010000008087828 */ /* 0x000fd00000000000 */
[----:B------:R-:W-:-:S08]  /*1050*/  DFMA R4, -R4, R8, 1 ;  /* 0x3ff000000404742b */ /* 0x000fd00000000108 */
[----:B------:R-:W-:-:S08]  /*1060*/  DFMA R4, R4, R4, R4 ;  /* 0x000000040404722b */ /* 0x000fd00000000004 */
[----:B------:R-:W-:Y:S01]  /*1070*/  DFMA R6, R8, R4, R8 ;  /* 0x000000040806722b */ /* 0x000fe20000000008 */
[----:B------:R-:W-:Y:S10]  /*1080*/  BRA `(.L_x_43) ;  /* 0x0000000000307947 */ /* 0x000ff40003800000 */
.L_x_44:
[----:B------:R-:W-:Y:S01]  /*1090*/  DMUL R4, R4, 8.11296384146066816958e+31 ;  /* 0x4690000004047828 */ /* 0x000fe20000000000 */
[----:B------:R-:W-:-:S05]  /*10a0*/  IMAD.MOV.U32 R6, RZ, RZ, R8 ;  /* 0x000000ffff067224 */ /* 0x000fca00078e0008 */
[----:B------:R-:W0:Y:S02]  /*10b0*/  MUFU.RCP64H R7, R5 ;  /* 0x0000000500077308 */ /* 0x000e240000001800 */
[----:B0-----:R-:W-:-:S08]  /*10c0*/  DFMA R8, -R4, R6, 1 ;  /* 0x3ff000000408742b */ /* 0x001fd00000000106 */
[----:B------:R-:W-:-:S08]  /*10d0*/  DFMA R8, R8, R8, R8 ;  /* 0x000000080808722b */ /* 0x000fd00000000008 */
[----:B------:R-:W-:-:S08]  /*10e0*/  DFMA R8, R6, R8, R6 ;  /* 0x000000080608722b */ /* 0x000fd00000000006 */
[----:B------:R-:W-:-:S08]  /*10f0*/  DFMA R6, -R4, R8, 1 ;  /* 0x3ff000000406742b */ /* 0x000fd00000000108 */
[----:B------:R-:W-:-:S08]  /*1100*/  DFMA R6, R8, R6, R8 ;  /* 0x000000060806722b */ /* 0x000fd00000000008 */
[----:B------:R-:W-:Y:S01]  /*1110*/  DMUL R6, R6, 8.11296384146066816958e+31 ;  /* 0x4690000006067828 */ /* 0x000fe20000000000 */
[----:B------:R-:W-:Y:S10]  /*1120*/  BRA `(.L_x_43) ;  /* 0x0000000000087947 */ /* 0x000ff40003800000 */
.L_x_42:
[----:B------:R-:W-:Y:S02]  /*1130*/  LOP3.LUT R7, R5, 0x80000, RZ, 0xfc, !PT ;  /* 0x0008000005077812 */ /* 0x000fe400078efcff */
[----:B------:R-:W-:-:S07]  /*1140*/  MOV R6, R4 ;  /* 0x0000000400067202 */ /* 0x000fce0000000f00 */
.L_x_43:
[----:B------:R-:W-:Y:S05]  /*1150*/  BSYNC.RECONVERGENT B1 ;  /* 0x0000000000017941 */ /* 0x000fea0003800200 */
.L_x_41:
[----:B------:R-:W-:Y:S01]  /*1160*/  IMAD.MOV.U32 R4, RZ, RZ, R0 ;  /* 0x000000ffff047224 */ /* 0x000fe200078e0000 */
[----:B------:R-:W-:-:S04]  /*1170*/  MOV R5, 0x0 ;  /* 0x0000000000057802 */ /* 0x000fc80000000f00 */
[----:B------:R-:W-:Y:S05]  /*1180*/  RET.REL.NODEC R4 `(_Z11HiddenLayerPdS_S_S_S_iii) ;  /* 0xffffffec049c7950 */ /* 0x000fea0003c3ffff */
.L_x_45:
        /* <DEDUP_REMOVED lines=15> */
.L_x_47:


//--------------------- .nv.shared.reserved.0     --------------------------
	.section	.nv.shared.reserved.0,"aw",@nobits
	.weak		__nv_reservedSMEM_offset_0_alias
	.size		__nv_reservedSMEM_offset_0_alias, 0, 64
	.other		__nv_reservedSMEM_offset_0_alias,@"STO_CUDA_RESERVED_SHARED STV_DEFAULT"
__nv_reservedSMEM_offset_0_alias:
	.zero		0
	.zero		64


//--------------------- .nv.constant0._Z9update_WbPdS_id --------------------------
	.section	.nv.constant0._Z9update_WbPdS_id,"a",@progbits
	.sectionflags	@""
	.align	4
.nv.constant0._Z9update_WbPdS_id:
	.zero		928


//--------------------- .nv.constant0._Z8Back_dZ1PdS_S_S_ii --------------------------
	.section	.nv.constant0._Z8Back_dZ1PdS_S_S_ii,"a",@progbits
	.sectionflags	@""
	.align	4
.nv.constant0._Z8Back_dZ1PdS_S_S_ii:
	.zero		936


//--------------------- .nv.constant0._Z8Back_dA1PdS_S_iii --------------------------
	.section	.nv.constant0._Z8Back_dA1PdS_S_iii,"a",@progbits
	.sectionflags	@""
	.align	4
.nv.constant0._Z8Back_dA1PdS_S_iii:
	.zero		932


//--------------------- .nv.constant0._Z7Back_dWPdS_S_ii --------------------------
	.section	.nv.constant0._Z7Back_dWPdS_S_ii,"a",@progbits
	.sectionflags	@""
	.align	4
.nv.constant0._Z7Back_dWPdS_S_ii:
	.zero		928


//--------------------- .nv.constant0._Z8Back_dZ2PdPiS_ii --------------------------
	.section	.nv.constant0._Z8Back_dZ2PdPiS_ii,"a",@progbits
	.sectionflags	@""
	.align	4
.nv.constant0._Z8Back_dZ2PdPiS_ii:
	.zero		928


//--------------------- .nv.constant0._Z11OutputLayerPdS_S_S_ii --------------------------
	.section	.nv.constant0._Z11OutputLayerPdS_S_S_ii,"a",@progbits
	.sectionflags	@""
	.align	4
.nv.constant0._Z11OutputLayerPdS_S_S_ii:
	.zero		936


//--------------------- .nv.constant0._Z11HiddenLayerPdS_S_S_S_iii --------------------------
	.section	.nv.constant0._Z11HiddenLayerPdS_S_S_S_iii,"a",@progbits
	.sectionflags	@""
	.align	4
.nv.constant0._Z11HiddenLayerPdS_S_S_S_iii:
	.zero		948


//--------------------- SYMBOLS --------------------------

	.type		.nv.reservedSmem.offset0,@object
	.size		.nv.reservedSmem.offset0,0x4
